	.target	sm_100a

	.elftype	@"ET_EXEC"


//--------------------- .note.nv.tkinfo           --------------------------
	.section	.note.nv.tkinfo,"",@"SHT_NOTE"
	.sectionflags	@"SHF_NOTE_NV_TKINFO"
	.tkinfo
        /*0018*/ 	.word	0x00000002
        /*0030*/ 	.string	""
        /*0030*/ 	.string	"ptxas"
        /*0030*/ 	.string	"Cuda compilation tools, release 13.0, V13.0.88"
        /*0030*/ 	.string	"Build cuda_13.0.r13.0/compiler.36424714_0"
        /*0030*/ 	.string	"-arch sm_100a -m 64 "



//--------------------- .note.nv.cuinfo           --------------------------
	.section	.note.nv.cuinfo,"",@"SHT_NOTE"
	.sectionflags	@"SHF_NOTE_NV_CUINFO"
        /*0018*/ 	.short	0x0002
        /*001a*/ 	.short	0x0064
        /*001c*/ 	.short	0x0082
	.zero		2


//--------------------- .nv.info                  --------------------------
	.section	.nv.info,"",@"SHT_CUDA_INFO"
	.align	4


	//----- nvinfo : EIATTR_REGCOUNT
	.align		4
        /*0000*/ 	.byte	0x04, 0x2f
        /*0002*/ 	.short	(.L_19 - .L_18)
	.align		4
.L_18:
        /*0004*/ 	.word	index@(_ZN7cutlass13device_kernelINS_4gemm6kernel13GemmUniversalIN4cute5tupleIJiiiiEEENS1_10collective13CollectiveMmaINS1_35MainloopSm100TmaUmmaWarpSpecializedILi6ELi2ELi4ENS5_IJNS4_1CILi1EEENSA_ILi2EEESB_EEEEENS5_IJNSA_ILi128EEESF_NSA_ILi64EEEEEENS_6half_tENS5_IJSB_llEEESI_SJ_NS4_8TiledMMAINS4_8MMA_AtomIJNS4_20SM100_MMA_F16BF16_SSISI_SI_fLi128ELi128ELNS4_4UMMA5MajorE1ELSO_1ELNSN_7ScaleInE0ELSP_0EEEEEENS4_6LayoutINS5_IJSB_SB_SB_EEENS5_IJNSA_ILi0EEESU_SU_EEEEENS5_IJNS4_10UnderscoreESX_SX_EEEEENS4_23SM90_TMA_LOAD_MULTICASTENS4_14ComposedLayoutINS4_7SwizzleILi3ELi4ELi3EEENS4_18smem_ptr_flag_bitsILi16EEENSS_INS5_IJSG_NSA_ILi8EEEEEENS5_IJSB_SG_EEEEEEEvNS4_8identityENS4_13SM90_TMA_LOADES1A_vS1B_EENS_8epilogue10collective18CollectiveEpilogueINS1E_23Sm100TmaWarpSpecializedILi4ELi2ELi32ELb1ELb0EEEJSH_NS5_IJNSS_ISF_SB_EENSS_INSA_ILi32EEESB_EEEEESI_NS5_IJlSB_lEEESI_S1N_NS1E_6fusion15FusionCallbacksIS1I_NS1O_17LinearCombinationISI_fSI_fLNS_15FloatRoundStyleE2EEESH_S1M_JEEENS4_5SM1004TMEM4LOAD26SM100_TMEM_LOAD_32dp32b32xES1C_NS11_INS12_ILi2ELi4ELi3EEES15_NSS_INS5_IJS16_S1K_EEENS5_IJS1K_SB_EEEEEEENS4_39AutoVectorizingCopyWithAssumedAlignmentILi128EEENS4_14SM90_TMA_STOREES22_S24_S24_EEEvvEEEEvNT_6ParamsE)
        /*0008*/ 	.word	0x0000006e


	//----- nvinfo : EIATTR_FRAME_SIZE
	.align		4
.L_19:
        /*000c*/ 	.byte	0x04, 0x11
        /*000e*/ 	.short	(.L_21 - .L_20)
	.align		4
.L_20:
        /*0010*/ 	.word	index@($__internal_2_$__cuda_sm10x_tcgen05_guardrail_trap_unallocated_columns_being_dealloced)
        /*0014*/ 	.word	0x00000000


	//----- nvinfo : EIATTR_FRAME_SIZE
	.align		4
.L_21:
        /*0018*/ 	.byte	0x04, 0x11
        /*001a*/ 	.short	(.L_23 - .L_22)
	.align		4
.L_22:
        /*001c*/ 	.word	index@($__internal_1_$__cuda_sm10x_tcgen05_guardrail_trap_phase_invalid_during_alloc)
        /*0020*/ 	.word	0x00000000


	//----- nvinfo : EIATTR_FRAME_SIZE
	.align		4
.L_23:
        /*0024*/ 	.byte	0x04, 0x11
        /*0026*/ 	.short	(.L_25 - .L_24)
	.align		4
.L_24:
        /*0028*/ 	.word	index@($__internal_0_$__cuda_sm10x_tcgen05_guardrail_trap_col_being_dealloced_not_returned_by_alloc)
        /*002c*/ 	.word	0x00000000


	//----- nvinfo : EIATTR_FRAME_SIZE
	.align		4
.L_25:
        /*0030*/ 	.byte	0x04, 0x11
        /*0032*/ 	.short	(.L_27 - .L_26)
	.align		4
.L_26:
        /*0034*/ 	.word	index@(_ZN7cutlass13device_kernelINS_4gemm6kernel13GemmUniversalIN4cute5tupleIJiiiiEEENS1_10collective13CollectiveMmaINS1_35MainloopSm100TmaUmmaWarpSpecializedILi6ELi2ELi4ENS5_IJNS4_1CILi1EEENSA_ILi2EEESB_EEEEENS5_IJNSA_ILi128EEESF_NSA_ILi64EEEEEENS_6half_tENS5_IJSB_llEEESI_SJ_NS4_8TiledMMAINS4_8MMA_AtomIJNS4_20SM100_MMA_F16BF16_SSISI_SI_fLi128ELi128ELNS4_4UMMA5MajorE1ELSO_1ELNSN_7ScaleInE0ELSP_0EEEEEENS4_6LayoutINS5_IJSB_SB_SB_EEENS5_IJNSA_ILi0EEESU_SU_EEEEENS5_IJNS4_10UnderscoreESX_SX_EEEEENS4_23SM90_TMA_LOAD_MULTICASTENS4_14ComposedLayoutINS4_7SwizzleILi3ELi4ELi3EEENS4_18smem_ptr_flag_bitsILi16EEENSS_INS5_IJSG_NSA_ILi8EEEEEENS5_IJSB_SG_EEEEEEEvNS4_8identityENS4_13SM90_TMA_LOADES1A_vS1B_EENS_8epilogue10collective18CollectiveEpilogueINS1E_23Sm100TmaWarpSpecializedILi4ELi2ELi32ELb1ELb0EEEJSH_NS5_IJNSS_ISF_SB_EENSS_INSA_ILi32EEESB_EEEEESI_NS5_IJlSB_lEEESI_S1N_NS1E_6fusion15FusionCallbacksIS1I_NS1O_17LinearCombinationISI_fSI_fLNS_15FloatRoundStyleE2EEESH_S1M_JEEENS4_5SM1004TMEM4LOAD26SM100_TMEM_LOAD_32dp32b32xES1C_NS11_INS12_ILi2ELi4ELi3EEES15_NSS_INS5_IJS16_S1K_EEENS5_IJS1K_SB_EEEEEEENS4_39AutoVectorizingCopyWithAssumedAlignmentILi128EEENS4_14SM90_TMA_STOREES22_S24_S24_EEEvvEEEEvNT_6ParamsE)
        /*0038*/ 	.word	0x00000000


	//----- nvinfo : EIATTR_MIN_STACK_SIZE
	.align		4
.L_27:
        /*003c*/ 	.byte	0x04, 0x12
        /*003e*/ 	.short	(.L_29 - .L_28)
	.align		4
.L_28:
        /*0040*/ 	.word	index@(_ZN7cutlass13device_kernelINS_4gemm6kernel13GemmUniversalIN4cute5tupleIJiiiiEEENS1_10collective13CollectiveMmaINS1_35MainloopSm100TmaUmmaWarpSpecializedILi6ELi2ELi4ENS5_IJNS4_1CILi1EEENSA_ILi2EEESB_EEEEENS5_IJNSA_ILi128EEESF_NSA_ILi64EEEEEENS_6half_tENS5_IJSB_llEEESI_SJ_NS4_8TiledMMAINS4_8MMA_AtomIJNS4_20SM100_MMA_F16BF16_SSISI_SI_fLi128ELi128ELNS4_4UMMA5MajorE1ELSO_1ELNSN_7ScaleInE0ELSP_0EEEEEENS4_6LayoutINS5_IJSB_SB_SB_EEENS5_IJNSA_ILi0EEESU_SU_EEEEENS5_IJNS4_10UnderscoreESX_SX_EEEEENS4_23SM90_TMA_LOAD_MULTICASTENS4_14ComposedLayoutINS4_7SwizzleILi3ELi4ELi3EEENS4_18smem_ptr_flag_bitsILi16EEENSS_INS5_IJSG_NSA_ILi8EEEEEENS5_IJSB_SG_EEEEEEEvNS4_8identityENS4_13SM90_TMA_LOADES1A_vS1B_EENS_8epilogue10collective18CollectiveEpilogueINS1E_23Sm100TmaWarpSpecializedILi4ELi2ELi32ELb1ELb0EEEJSH_NS5_IJNSS_ISF_SB_EENSS_INSA_ILi32EEESB_EEEEESI_NS5_IJlSB_lEEESI_S1N_NS1E_6fusion15FusionCallbacksIS1I_NS1O_17LinearCombinationISI_fSI_fLNS_15FloatRoundStyleE2EEESH_S1M_JEEENS4_5SM1004TMEM4LOAD26SM100_TMEM_LOAD_32dp32b32xES1C_NS11_INS12_ILi2ELi4ELi3EEES15_NSS_INS5_IJS16_S1K_EEENS5_IJS1K_SB_EEEEEEENS4_39AutoVectorizingCopyWithAssumedAlignmentILi128EEENS4_14SM90_TMA_STOREES22_S24_S24_EEEvvEEEEvNT_6ParamsE)
        /*0044*/ 	.word	0x00000000
.L_29:


//--------------------- .nv.compat                --------------------------
	.section	.nv.compat,"",@"SHT_CUDA_COMPAT_INFO"
	.align	4
        /*0000*/ 	.byte	0x02, 0x09, 0x01, 0x00, 0x02, 0x02, 0x02, 0x00, 0x02, 0x05, 0x05, 0x00, 0x03, 0x07, 0x01, 0x01
        /*0010*/ 	.byte	0x02, 0x03, 0x01, 0x00, 0x02, 0x06, 0x01, 0x00, 0x04, 0x0b, 0x08, 0x00, 0x09, 0x00, 0x00, 0x00
        /*0020*/ 	.byte	0x00, 0x00, 0x00, 0x00


//--------------------- .nv.info._ZN7cutlass13device_kernelINS_4gemm6kernel13GemmUniversalIN4cute5tupleIJiiiiEEENS1_10collective13CollectiveMmaINS1_35MainloopSm100TmaUmmaWarpSpecializedILi6ELi2ELi4ENS5_IJNS4_1CILi1EEENSA_ILi2EEESB_EEEEENS5_IJNSA_ILi128EEESF_NSA_ILi64EEEEEENS_6half_tENS5_IJSB_llEEESI_SJ_NS4_8TiledMMAINS4_8MMA_AtomIJNS4_20SM100_MMA_F16BF16_SSISI_SI_fLi128ELi128ELNS4_4UMMA5MajorE1ELSO_1ELNSN_7ScaleInE0ELSP_0EEEEEENS4_6LayoutINS5_IJSB_SB_SB_EEENS5_IJNSA_ILi0EEESU_SU_EEEEENS5_IJNS4_10UnderscoreESX_SX_EEEEENS4_23SM90_TMA_LOAD_MULTICASTENS4_14ComposedLayoutINS4_7SwizzleILi3ELi4ELi3EEENS4_18smem_ptr_flag_bitsILi16EEENSS_INS5_IJSG_NSA_ILi8EEEEEENS5_IJSB_SG_EEEEEEEvNS4_8identityENS4_13SM90_TMA_LOADES1A_vS1B_EENS_8epilogue10collective18CollectiveEpilogueINS1E_23Sm100TmaWarpSpecializedILi4ELi2ELi32ELb1ELb0EEEJSH_NS5_IJNSS_ISF_SB_EENSS_INSA_ILi32EEESB_EEEEESI_NS5_IJlSB_lEEESI_S1N_NS1E_6fusion15FusionCallbacksIS1I_NS1O_17LinearCombinationISI_fSI_fLNS_15FloatRoundStyleE2EEESH_S1M_JEEENS4_5SM1004TMEM4LOAD26SM100_TMEM_LOAD_32dp32b32xES1C_NS11_INS12_ILi2ELi4ELi3EEES15_NSS_INS5_IJS16_S1K_EEENS5_IJS1K_SB_EEEEEEENS4_39AutoVectorizingCopyWithAssumedAlignmentILi128EEENS4_14SM90_TMA_STOREES22_S24_S24_EEEvvEEEEvNT_6ParamsE --------------------------
	.section	.nv.info._ZN7cutlass13device_kernelINS_4gemm6kernel13GemmUniversalIN4cute5tupleIJiiiiEEENS1_10collective13CollectiveMmaINS1_35MainloopSm100TmaUmmaWarpSpecializedILi6ELi2ELi4ENS5_IJNS4_1CILi1EEENSA_ILi2EEESB_EEEEENS5_IJNSA_ILi128EEESF_NSA_ILi64EEEEEENS_6half_tENS5_IJSB_llEEESI_SJ_NS4_8TiledMMAINS4_8MMA_AtomIJNS4_20SM100_MMA_F16BF16_SSISI_SI_fLi128ELi128ELNS4_4UMMA5MajorE1ELSO_1ELNSN_7ScaleInE0ELSP_0EEEEEENS4_6LayoutINS5_IJSB_SB_SB_EEENS5_IJNSA_ILi0EEESU_SU_EEEEENS5_IJNS4_10UnderscoreESX_SX_EEEEENS4_23SM90_TMA_LOAD_MULTICASTENS4_14ComposedLayoutINS4_7SwizzleILi3ELi4ELi3EEENS4_18smem_ptr_flag_bitsILi16EEENSS_INS5_IJSG_NSA_ILi8EEEEEENS5_IJSB_SG_EEEEEEEvNS4_8identityENS4_13SM90_TMA_LOADES1A_vS1B_EENS_8epilogue10collective18CollectiveEpilogueINS1E_23Sm100TmaWarpSpecializedILi4ELi2ELi32ELb1ELb0EEEJSH_NS5_IJNSS_ISF_SB_EENSS_INSA_ILi32EEESB_EEEEESI_NS5_IJlSB_lEEESI_S1N_NS1E_6fusion15FusionCallbacksIS1I_NS1O_17LinearCombinationISI_fSI_fLNS_15FloatRoundStyleE2EEESH_S1M_JEEENS4_5SM1004TMEM4LOAD26SM100_TMEM_LOAD_32dp32b32xES1C_NS11_INS12_ILi2ELi4ELi3EEES15_NSS_INS5_IJS16_S1K_EEENS5_IJS1K_SB_EEEEEEENS4_39AutoVectorizingCopyWithAssumedAlignmentILi128EEENS4_14SM90_TMA_STOREES22_S24_S24_EEEvvEEEEvNT_6ParamsE,"",@"SHT_CUDA_INFO"
	.sectionflags	@""
	.align	4


	//----- nvinfo : EIATTR_CUDA_API_VERSION
	.align		4
        /*0000*/ 	.byte	0x04, 0x37
        /*0002*/ 	.short	(.L_31 - .L_30)
.L_30:
        /*0004*/ 	.word	0x00000082


	//----- nvinfo : EIATTR_KPARAM_INFO
	.align		4
.L_31:
        /*0008*/ 	.byte	0x04, 0x17
        /*000a*/ 	.short	(.L_33 - .L_32)
.L_32:
        /*000c*/ 	.word	0x00000000
        /*0010*/ 	.short	0x0000
        /*0012*/ 	.short	0x0000
        /*0014*/ 	.byte	0x00, 0xf0, 0x01, 0x20


	//----- nvinfo : EIATTR_AT_ENTRY_FRAGMENTS
	.align		4
.L_33:
        /*0018*/ 	.byte	0x04, 0x4f
        /*001a*/ 	.short	(.L_35 - .L_34)


	//   ....[0]....
.L_34:
        /*001c*/ 	.word	0x00000006


	//----- nvinfo : EIATTR_RESERVED_SMEM_USED
	.align		4
.L_35:
        /*0020*/ 	.byte	0x01, 0x41
	.zero		2


	//----- nvinfo : EIATTR_SPARSE_MMA_MASK
	.align		4
        /*0024*/ 	.byte	0x03, 0x50
        /*0026*/ 	.short	0x0000


	//----- nvinfo : EIATTR_TCGEN05_1CTA_USED
	.align		4
        /*0028*/ 	.byte	0x01, 0x51
	.zero		2


	//----- nvinfo : EIATTR_MAXREG_COUNT
	.align		4
        /*002c*/ 	.byte	0x03, 0x1b
        /*002e*/ 	.short	0x00ff


	//----- nvinfo : EIATTR_NUM_BARRIERS
	.align		4
        /*0030*/ 	.byte	0x02, 0x4c
        /*0032*/ 	.byte	0x07
	.zero		1


	//----- nvinfo : EIATTR_EXTERNS
	.align		4
        /*0034*/ 	.byte	0x04, 0x0f
        /*0036*/ 	.short	(.L_37 - .L_36)


	//   ....[0]....
	.align		4
.L_36:
        /*0038*/ 	.word	index@(__assertfail)


	//----- nvinfo : EIATTR_MERCURY_ISA_VERSION
	.align		4
.L_37:
        /*003c*/ 	.byte	0x03, 0x5f
        /*003e*/ 	.short	0x0101


	//----- nvinfo : EIATTR_INT_WARP_WIDE_INSTR_OFFSETS
	.align		4
        /*0040*/ 	.byte	0x04, 0x31
        /*0042*/ 	.short	(.L_39 - .L_38)


	//   ....[0]....
.L_38:
        /*0044*/ 	.word	0x00002210


	//   ....[1]....
        /*0048*/ 	.word	0x00003d90


	//   ....[2]....
        /*004c*/ 	.word	0x00003dc0


	//   ....[3]....
        /*0050*/ 	.word	0x00003e10


	//   ....[4]....
        /*0054*/ 	.word	0x00004700


	//   ....[5]....
        /*0058*/ 	.word	0x00004750


	//   ....[6]....
        /*005c*/ 	.word	0x00004840


	//   ....[7]....
        /*0060*/ 	.word	0x000048b0


	//   ....[8]....
        /*0064*/ 	.word	0x000049c0


	//   ....[9]....
        /*0068*/ 	.word	0x00004a50


	//   ....[10]....
        /*006c*/ 	.word	0x00004c20


	//   ....[11]....
        /*0070*/ 	.word	0x00004d60


	//----- nvinfo : EIATTR_COOP_GROUP_MASK_REGIDS
	.align		4
.L_39:
        /*0074*/ 	.byte	0x04, 0x29
        /*0076*/ 	.short	(.L_41 - .L_40)


	//   ....[0]....
.L_40:
        /*0078*/ 	.word	0xffffffff


	//   ....[1]....
        /*007c*/ 	.word	0xffffffff


	//   ....[2]....
        /*0080*/ 	.word	0xffffffff


	//   ....[3]....
        /*0084*/ 	.word	0xffffffff


	//   ....[4]....
        /*0088*/ 	.word	0xffffffff


	//   ....[5]....
        /*008c*/ 	.word	0xffffffff


	//   ....[6]....
        /*0090*/ 	.word	0xffffffff


	//   ....[7]....
        /*0094*/ 	.word	0xffffffff


	//   ....[8]....
        /*0098*/ 	.word	0xffffffff


	//   ....[9]....
        /*009c*/ 	.word	0xffffffff


	//   ....[10]....
        /*00a0*/ 	.word	0xffffffff


	//   ....[11]....
        /*00a4*/ 	.word	0xffffffff


	//   ....[12]....
        /*00a8*/ 	.word	0xffffffff


	//   ....[13]....
        /*00ac*/ 	.word	0xffffffff


	//----- nvinfo : EIATTR_COOP_GROUP_INSTR_OFFSETS
	.align		4
.L_41:
        /*00b0*/ 	.byte	0x04, 0x28
        /*00b2*/ 	.short	(.L_43 - .L_42)


	//   ....[0]....
.L_42:
        /*00b4*/ 	.word	0x00000090


	//   ....[1]....
        /*00b8*/ 	.word	0x000004d0


	//   ....[2]....
        /*00bc*/ 	.word	0x000006c0


	//   ....[3]....
        /*00c0*/ 	.word	0x00000860


	//   ....[4]....
        /*00c4*/ 	.word	0x00000960


	//   ....[5]....
        /*00c8*/ 	.word	0x00000ad0


	//   ....[6]....
        /*00cc*/ 	.word	0x00000c70


	//   ....[7]....
        /*00d0*/ 	.word	0x00000e20


	//   ....[8]....
        /*00d4*/ 	.word	0x000020f0


	//   ....[9]....
        /*00d8*/ 	.word	0x00002ff0


	//   ....[10]....
        /*00dc*/ 	.word	0x00003200


	//   ....[11]....
        /*00e0*/ 	.word	0x00003230


	//   ....[12]....
        /*00e4*/ 	.word	0x00003c80


	//   ....[13]....
        /*00e8*/ 	.word	0x00003eb0


	//----- nvinfo : EIATTR_VRC_CTA_INIT_COUNT
	.align		4
.L_43:
        /*00ec*/ 	.byte	0x02, 0x4a
        /*00ee*/ 	.byte	0x80
	.zero		1


	//----- nvinfo : EIATTR_SYSCALL_OFFSETS
	.align		4
        /*00f0*/ 	.byte	0x04, 0x46
        /*00f2*/ 	.short	(.L_45 - .L_44)


	//   ....[0]....
.L_44:
        /*00f4*/ 	.word	0x00005800


	//   ....[1]....
        /*00f8*/ 	.word	0x000058f0


	//   ....[2]....
        /*00fc*/ 	.word	0x00006060


	//   ....[3]....
        /*0100*/ 	.word	0x00006ce0


	//   ....[4]....
        /*0104*/ 	.word	0x00007930


	//   ....[5]....
        /*0108*/ 	.word	0x00008580


	//----- nvinfo : EIATTR_MBARRIER_INSTR_OFFSETS
	.align		4
.L_45:
        /*010c*/ 	.byte	0x04, 0x39
        /*010e*/ 	.short	(.L_47 - .L_46)


	//   ....[0]....
.L_46:
        /*0110*/ 	.word	0x000005f0
        /*0114*/ 	.word	0x000000ff
        /*0118*/ 	.word	0x00000000
        /*011c*/ 	.short	0x0100
        /*011e*/ 	.byte	0x08
	.zero		1


	//   ....[1]....
        /*0120*/ 	.word	0x00000600
        /*0124*/ 	.word	0x000000ff
        /*0128*/ 	.word	0x00000030
        /*012c*/ 	.short	0x0100
        /*012e*/ 	.byte	0x08
	.zero		1


	//   ....[2]....
        /*0130*/ 	.word	0x00000610
        /*0134*/ 	.word	0x000000ff
        /*0138*/ 	.word	0x00000008
        /*013c*/ 	.short	0x0100
        /*013e*/ 	.byte	0x08
	.zero		1


	//   ....[3]....
        /*0140*/ 	.word	0x00000620
        /*0144*/ 	.word	0x000000ff
        /*0148*/ 	.word	0x00000038
        /*014c*/ 	.short	0x0100
        /*014e*/ 	.byte	0x08
	.zero		1


	//   ....[4]....
        /*0150*/ 	.word	0x00000630
        /*0154*/ 	.word	0x000000ff
        /*0158*/ 	.word	0x00000010
        /*015c*/ 	.short	0x0100
        /*015e*/ 	.byte	0x08
	.zero		1


	//   ....[5]....
        /*0160*/ 	.word	0x00000640
        /*0164*/ 	.word	0x000000ff
        /*0168*/ 	.word	0x00000040
        /*016c*/ 	.short	0x0100
        /*016e*/ 	.byte	0x08
	.zero		1


	//   ....[6]....
        /*0170*/ 	.word	0x00000650
        /*0174*/ 	.word	0x000000ff
        /*0178*/ 	.word	0x00000018
        /*017c*/ 	.short	0x0100
        /*017e*/ 	.byte	0x08
	.zero		1


	//   ....[7]....
        /*0180*/ 	.word	0x00000660
        /*0184*/ 	.word	0x000000ff
        /*0188*/ 	.word	0x00000048
        /*018c*/ 	.short	0x0100
        /*018e*/ 	.byte	0x08
	.zero		1


	//   ....[8]....
        /*0190*/ 	.word	0x00000670
        /*0194*/ 	.word	0x000000ff
        /*0198*/ 	.word	0x00000020
        /*019c*/ 	.short	0x0100
        /*019e*/ 	.byte	0x08
	.zero		1


	//   ....[9]....
        /*01a0*/ 	.word	0x00000680
        /*01a4*/ 	.word	0x000000ff
        /*01a8*/ 	.word	0x00000050
        /*01ac*/ 	.short	0x0100
        /*01ae*/ 	.byte	0x08
	.zero		1


	//   ....[10]....
        /*01b0*/ 	.word	0x00000690
        /*01b4*/ 	.word	0x000000ff
        /*01b8*/ 	.word	0x00000028
        /*01bc*/ 	.short	0x0100
        /*01be*/ 	.byte	0x08
	.zero		1


	//   ....[11]....
        /*01c0*/ 	.word	0x000006a0
        /*01c4*/ 	.word	0x000000ff
        /*01c8*/ 	.word	0x00000058
        /*01cc*/ 	.short	0x0100
        /*01ce*/ 	.byte	0x08
	.zero		1


	//   ....[12]....
        /*01d0*/ 	.word	0x000007d0
        /*01d4*/ 	.word	0x000000ff
        /*01d8*/ 	.word	0x00000060
        /*01dc*/ 	.short	0x0100
        /*01de*/ 	.byte	0x08
	.zero		1


	//   ....[13]....
        /*01e0*/ 	.word	0x000007e0
        /*01e4*/ 	.word	0x000000ff
        /*01e8*/ 	.word	0x00000080
        /*01ec*/ 	.short	0x0100
        /*01ee*/ 	.byte	0x08
	.zero		1


	//   ....[14]....
        /*01f0*/ 	.word	0x000007f0
        /*01f4*/ 	.word	0x000000ff
        /*01f8*/ 	.word	0x00000068
        /*01fc*/ 	.short	0x0100
        /*01fe*/ 	.byte	0x08
	.zero		1


	//   ....[15]....
        /*0200*/ 	.word	0x00000800
        /*0204*/ 	.word	0x000000ff
        /*0208*/ 	.word	0x00000088
        /*020c*/ 	.short	0x0100
        /*020e*/ 	.byte	0x08
	.zero		1


	//   ....[16]....
        /*0210*/ 	.word	0x00000810
        /*0214*/ 	.word	0x000000ff
        /*0218*/ 	.word	0x00000070
        /*021c*/ 	.short	0x0100
        /*021e*/ 	.byte	0x08
	.zero		1


	//   ....[17]....
        /*0220*/ 	.word	0x00000820
        /*0224*/ 	.word	0x000000ff
        /*0228*/ 	.word	0x00000090
        /*022c*/ 	.short	0x0100
        /*022e*/ 	.byte	0x08
	.zero		1


	//   ....[18]....
        /*0230*/ 	.word	0x00000830
        /*0234*/ 	.word	0x000000ff
        /*0238*/ 	.word	0x00000078
        /*023c*/ 	.short	0x0100
        /*023e*/ 	.byte	0x08
	.zero		1


	//   ....[19]....
        /*0240*/ 	.word	0x00000840
        /*0244*/ 	.word	0x000000ff
        /*0248*/ 	.word	0x00000098
        /*024c*/ 	.short	0x0100
        /*024e*/ 	.byte	0x08
	.zero		1


	//   ....[20]....
        /*0250*/ 	.word	0x00000930
        /*0254*/ 	.word	0x000000ff
        /*0258*/ 	.word	0x000000a0
        /*025c*/ 	.short	0x0100
        /*025e*/ 	.byte	0x06
	.zero		1


	//   ....[21]....
        /*0260*/ 	.word	0x00000940
        /*0264*/ 	.word	0x000000ff
        /*0268*/ 	.word	0x000000a8
        /*026c*/ 	.short	0x0100
        /*026e*/ 	.byte	0x06
	.zero		1


	//   ....[22]....
        /*0270*/ 	.word	0x00000a80
        /*0274*/ 	.word	0x000000ff
        /*0278*/ 	.word	0x000000b0
        /*027c*/ 	.short	0x0100
        /*027e*/ 	.byte	0x06
	.zero		1


	//   ....[23]....
        /*0280*/ 	.word	0x00000a90
        /*0284*/ 	.word	0x000000ff
        /*0288*/ 	.word	0x000000c0
        /*028c*/ 	.short	0x0100
        /*028e*/ 	.byte	0x06
	.zero		1


	//   ....[24]....
        /*0290*/ 	.word	0x00000aa0
        /*0294*/ 	.word	0x000000ff
        /*0298*/ 	.word	0x000000b8
        /*029c*/ 	.short	0x0100
        /*029e*/ 	.byte	0x06
	.zero		1


	//   ....[25]....
        /*02a0*/ 	.word	0x00000ab0
        /*02a4*/ 	.word	0x000000ff
        /*02a8*/ 	.word	0x000000c8
        /*02ac*/ 	.short	0x0100
        /*02ae*/ 	.byte	0x06
	.zero		1


	//   ....[26]....
        /*02b0*/ 	.word	0x00000be0
        /*02b4*/ 	.word	0x000000ff
        /*02b8*/ 	.word	0x000000d0
        /*02bc*/ 	.short	0x0100
        /*02be*/ 	.byte	0x08
	.zero		1


	//   ....[27]....
        /*02c0*/ 	.word	0x00000bf0
        /*02c4*/ 	.word	0x000000ff
        /*02c8*/ 	.word	0x000000f0
        /*02cc*/ 	.short	0x0100
        /*02ce*/ 	.byte	0x08
	.zero		1


	//   ....[28]....
        /*02d0*/ 	.word	0x00000c00
        /*02d4*/ 	.word	0x000000ff
        /*02d8*/ 	.word	0x000000d8
        /*02dc*/ 	.short	0x0100
        /*02de*/ 	.byte	0x08
	.zero		1


	//   ....[29]....
        /*02e0*/ 	.word	0x00000c10
        /*02e4*/ 	.word	0x000000ff
        /*02e8*/ 	.word	0x000000f8
        /*02ec*/ 	.short	0x0100
        /*02ee*/ 	.byte	0x08
	.zero		1


	//   ....[30]....
        /*02f0*/ 	.word	0x00000c20
        /*02f4*/ 	.word	0x000000ff
        /*02f8*/ 	.word	0x000000e0
        /*02fc*/ 	.short	0x0100
        /*02fe*/ 	.byte	0x08
	.zero		1


	//   ....[31]....
        /*0300*/ 	.word	0x00000c30
        /*0304*/ 	.word	0x000000ff
        /*0308*/ 	.word	0x00000100
        /*030c*/ 	.short	0x0100
        /*030e*/ 	.byte	0x08
	.zero		1


	//   ....[32]....
        /*0310*/ 	.word	0x00000c40
        /*0314*/ 	.word	0x000000ff
        /*0318*/ 	.word	0x000000e8
        /*031c*/ 	.short	0x0100
        /*031e*/ 	.byte	0x08
	.zero		1


	//   ....[33]....
        /*0320*/ 	.word	0x00000c50
        /*0324*/ 	.word	0x000000ff
        /*0328*/ 	.word	0x00000108
        /*032c*/ 	.short	0x0100
        /*032e*/ 	.byte	0x08
	.zero		1


	//   ....[34]....
        /*0330*/ 	.word	0x00000d40
        /*0334*/ 	.word	0x000000ff
        /*0338*/ 	.word	0x00000110
        /*033c*/ 	.short	0x0100
        /*033e*/ 	.byte	0x06
	.zero		1


	//   ....[35]....
        /*0340*/ 	.word	0x00000d50
        /*0344*/ 	.word	0x000000ff
        /*0348*/ 	.word	0x00000120
        /*034c*/ 	.short	0x0100
        /*034e*/ 	.byte	0x06
	.zero		1


	//   ....[36]....
        /*0350*/ 	.word	0x00000d60
        /*0354*/ 	.word	0x000000ff
        /*0358*/ 	.word	0x00000118
        /*035c*/ 	.short	0x0100
        /*035e*/ 	.byte	0x06
	.zero		1


	//   ....[37]....
        /*0360*/ 	.word	0x00000d70
        /*0364*/ 	.word	0x000000ff
        /*0368*/ 	.word	0x00000128
        /*036c*/ 	.short	0x0100
        /*036e*/ 	.byte	0x06
	.zero		1


	//   ....[38]....
        /*0370*/ 	.word	0x000017b0
        /*0374*/ 	.word	0x00000002
        /*0378*/ 	.word	0x00000120
        /*037c*/ 	.short	0x010a
        /*037e*/ 	.byte	0xff
	.zero		1


	//   ....[39]....
        /*0380*/ 	.word	0x000017e0
        /*0384*/ 	.word	0x00000002
        /*0388*/ 	.word	0x00000110
        /*038c*/ 	.short	0x0101
        /*038e*/ 	.byte	0xff
	.zero		1


	//   ....[40]....
        /*0390*/ 	.word	0x000018b0
        /*0394*/ 	.word	0x000000ff
        /*0398*/ 	.word	0x00000030
        /*039c*/ 	.short	0x010a
        /*039e*/ 	.byte	0x08
	.zero		1


	//   ....[41]....
        /*03a0*/ 	.word	0x00001970
        /*03a4*/ 	.word	0x000000ff
        /*03a8*/ 	.word	0x00000030
        /*03ac*/ 	.short	0x010a
        /*03ae*/ 	.byte	0x21
	.zero		1


	//   ....[42]....
        /*03b0*/ 	.word	0x00001b00
        /*03b4*/ 	.word	0x000000ff
        /*03b8*/ 	.word	0x00000030
        /*03bc*/ 	.short	0x010a
        /*03be*/ 	.byte	0x08
	.zero		1


	//   ....[43]....
        /*03c0*/ 	.word	0x00001ce0
        /*03c4*/ 	.word	0x000000ff
        /*03c8*/ 	.word	0x000000a8
        /*03cc*/ 	.short	0x0101
        /*03ce*/ 	.byte	0x05
	.zero		1


	//   ....[44]....
        /*03d0*/ 	.word	0x00001d00
        /*03d4*/ 	.word	0x000000ff
        /*03d8*/ 	.word	0x00000030
        /*03dc*/ 	.short	0x010a
        /*03de*/ 	.byte	0x08
	.zero		1


	//   ....[45]....
        /*03e0*/ 	.word	0x00001da0
        /*03e4*/ 	.word	0x000000ff
        /*03e8*/ 	.word	0x00000030
        /*03ec*/ 	.short	0x010a
        /*03ee*/ 	.byte	0x21
	.zero		1


	//   ....[46]....
        /*03f0*/ 	.word	0x00001f30
        /*03f4*/ 	.word	0x000000ff
        /*03f8*/ 	.word	0x00000030
        /*03fc*/ 	.short	0x010a
        /*03fe*/ 	.byte	0x08
	.zero		1


	//   ....[47]....
        /*0400*/ 	.word	0x00002120
        /*0404*/ 	.word	0x00000002
        /*0408*/ 	.word	0x000000b0
        /*040c*/ 	.short	0x010a
        /*040e*/ 	.byte	0xff
	.zero		1


	//   ....[48]....
        /*0410*/ 	.word	0x000021e0
        /*0414*/ 	.word	0x00000002
        /*0418*/ 	.word	0x00000000
        /*041c*/ 	.short	0x0101
        /*041e*/ 	.byte	0xff
	.zero		1


	//   ....[49]....
        /*0420*/ 	.word	0x00002740
        /*0424*/ 	.word	0x000000ff
        /*0428*/ 	.word	0x00000000
        /*042c*/ 	.short	0x010a
        /*042e*/ 	.byte	0x04
	.zero		1


	//   ....[50]....
        /*0430*/ 	.word	0x000027d0
        /*0434*/ 	.word	0x000000ff
        /*0438*/ 	.word	0x00000000
        /*043c*/ 	.short	0x010a
        /*043e*/ 	.byte	0x04
	.zero		1


	//   ....[51]....
        /*0440*/ 	.word	0x00002860
        /*0444*/ 	.word	0x000000ff
        /*0448*/ 	.word	0x00000000
        /*044c*/ 	.short	0x010a
        /*044e*/ 	.byte	0x04
	.zero		1


	//   ....[52]....
        /*0450*/ 	.word	0x000028f0
        /*0454*/ 	.word	0x000000ff
        /*0458*/ 	.word	0x00000000
        /*045c*/ 	.short	0x010a
        /*045e*/ 	.byte	0x04
	.zero		1


	//   ....[53]....
        /*0460*/ 	.word	0x00002980
        /*0464*/ 	.word	0x000000ff
        /*0468*/ 	.word	0x00000000
        /*046c*/ 	.short	0x010a
        /*046e*/ 	.byte	0x04
	.zero		1


	//   ....[54]....
        /*0470*/ 	.word	0x00002a20
        /*0474*/ 	.word	0x00000000
        /*0478*/ 	.word	0x00000000
        /*047c*/ 	.short	0x010a
        /*047e*/ 	.byte	0xff
	.zero		1


	//   ....[55]....
        /*0480*/ 	.word	0x00002b50
        /*0484*/ 	.word	0x00000000
        /*0488*/ 	.word	0x00000110
        /*048c*/ 	.short	0x010a
        /*048e*/ 	.byte	0xff
	.zero		1


	//   ....[56]....
        /*0490*/ 	.word	0x00002bc0
        /*0494*/ 	.word	0x00000000
        /*0498*/ 	.word	0x00000000
        /*049c*/ 	.short	0x0101
        /*049e*/ 	.byte	0xff
	.zero		1


	//   ....[57]....
        /*04a0*/ 	.word	0x00002be0
        /*04a4*/ 	.word	0x000000ff
        /*04a8*/ 	.word	0x000000c0
        /*04ac*/ 	.short	0x010a
        /*04ae*/ 	.byte	0x05
	.zero		1


	//   ....[58]....
        /*04b0*/ 	.word	0x00002d00
        /*04b4*/ 	.word	0x00000000
        /*04b8*/ 	.word	0x000000b0
        /*04bc*/ 	.short	0x010a
        /*04be*/ 	.byte	0xff
	.zero		1


	//   ....[59]....
        /*04c0*/ 	.word	0x00002e00
        /*04c4*/ 	.word	0x00000000
        /*04c8*/ 	.word	0x00000000
        /*04cc*/ 	.short	0x0101
        /*04ce*/ 	.byte	0xff
	.zero		1


	//   ....[60]....
        /*04d0*/ 	.word	0x00002e90
        /*04d4*/ 	.word	0x000000ff
        /*04d8*/ 	.word	0x000000c0
        /*04dc*/ 	.short	0x0106
        /*04de*/ 	.byte	0x05
	.zero		1


	//   ....[61]....
        /*04e0*/ 	.word	0x00002eb0
        /*04e4*/ 	.word	0x000000ff
        /*04e8*/ 	.word	0x000000c0
        /*04ec*/ 	.short	0x010a
        /*04ee*/ 	.byte	0x05
	.zero		1


	//   ....[62]....
        /*04f0*/ 	.word	0x00002f40
        /*04f4*/ 	.word	0x000000ff
        /*04f8*/ 	.word	0x000000c0
        /*04fc*/ 	.short	0x0106
        /*04fe*/ 	.byte	0x04
	.zero		1


	//   ....[63]....
        /*0500*/ 	.word	0x00002f80
        /*0504*/ 	.word	0x00000000
        /*0508*/ 	.word	0x000000c0
        /*050c*/ 	.short	0x010a
        /*050e*/ 	.byte	0xff
	.zero		1


	//   ....[64]....
        /*0510*/ 	.word	0x000034d0
        /*0514*/ 	.word	0x00000000
        /*0518*/ 	.word	0x000000b0
        /*051c*/ 	.short	0x010a
        /*051e*/ 	.byte	0xff
	.zero		1


	//   ....[65]....
        /*0520*/ 	.word	0x000035e0
        /*0524*/ 	.word	0x00000003
        /*0528*/ 	.word	0x00000000
        /*052c*/ 	.short	0x0101
        /*052e*/ 	.byte	0xff
	.zero		1


	//   ....[66]....
        /*0530*/ 	.word	0x000035f0
        /*0534*/ 	.word	0x000000ff
        /*0538*/ 	.word	0x00000000
        /*053c*/ 	.short	0x010a
        /*053e*/ 	.byte	0x06
	.zero		1


	//   ....[67]....
        /*0540*/ 	.word	0x00003610
        /*0544*/ 	.word	0x000000ff
        /*0548*/ 	.word	0x000000f0
        /*054c*/ 	.short	0x010a
        /*054e*/ 	.byte	0x07
	.zero		1


	//   ....[68]....
        /*0550*/ 	.word	0x000036e0
        /*0554*/ 	.word	0x000000ff
        /*0558*/ 	.word	0x00000000
        /*055c*/ 	.short	0x010a
        /*055e*/ 	.byte	0x06
	.zero		1


	//   ....[69]....
        /*0560*/ 	.word	0x00003810
        /*0564*/ 	.word	0x000000ff
        /*0568*/ 	.word	0x00000000
        /*056c*/ 	.short	0x010a
        /*056e*/ 	.byte	0x1a
	.zero		1


	//   ....[70]....
        /*0570*/ 	.word	0x00003ab0
        /*0574*/ 	.word	0x000000ff
        /*0578*/ 	.word	0x00000000
        /*057c*/ 	.short	0x010a
        /*057e*/ 	.byte	0x06
	.zero		1


	//   ....[71]....
        /*0580*/ 	.word	0x00003b40
        /*0584*/ 	.word	0x000000ff
        /*0588*/ 	.word	0x00000000
        /*058c*/ 	.short	0x010a
        /*058e*/ 	.byte	0x06
	.zero		1


	//   ....[72]....
        /*0590*/ 	.word	0x00003bd0
        /*0594*/ 	.word	0x000000ff
        /*0598*/ 	.word	0x00000000
        /*059c*/ 	.short	0x010a
        /*059e*/ 	.byte	0x06
	.zero		1


	//   ....[73]....
        /*05a0*/ 	.word	0x00003c60
        /*05a4*/ 	.word	0x000000ff
        /*05a8*/ 	.word	0x00000000
        /*05ac*/ 	.short	0x010a
        /*05ae*/ 	.byte	0x07
	.zero		1


	//   ....[74]....
        /*05b0*/ 	.word	0x000040a0
        /*05b4*/ 	.word	0x00000000
        /*05b8*/ 	.word	0x000000b0
        /*05bc*/ 	.short	0x010a
        /*05be*/ 	.byte	0xff
	.zero		1


	//   ....[75]....
        /*05c0*/ 	.word	0x00004160
        /*05c4*/ 	.word	0x00000000
        /*05c8*/ 	.word	0x00000000
        /*05cc*/ 	.short	0x0101
        /*05ce*/ 	.byte	0xff
	.zero		1


	//   ....[76]....
        /*05d0*/ 	.word	0x00004480
        /*05d4*/ 	.word	0x000000ff
        /*05d8*/ 	.word	0x000000a8
        /*05dc*/ 	.short	0x010a
        /*05de*/ 	.byte	0x04
	.zero		1


	//   ....[77]....
        /*05e0*/ 	.word	0x00004680
        /*05e4*/ 	.word	0x000000ff
        /*05e8*/ 	.word	0x00000080
        /*05ec*/ 	.short	0x010a
        /*05ee*/ 	.byte	0x04
	.zero		1


	//   ....[78]....
        /*05f0*/ 	.word	0x000047f0
        /*05f4*/ 	.word	0x000000ff
        /*05f8*/ 	.word	0x00000060
        /*05fc*/ 	.short	0x010b
        /*05fe*/ 	.byte	0x04
	.zero		1


	//   ....[79]....
        /*0600*/ 	.word	0x00004800
        /*0604*/ 	.word	0x000000ff
        /*0608*/ 	.word	0x00000000
        /*060c*/ 	.short	0x0101
        /*060e*/ 	.byte	0x06
	.zero		1


	//   ....[80]....
        /*0610*/ 	.word	0x00004810
        /*0614*/ 	.word	0x000000ff
        /*0618*/ 	.word	0x00000088
        /*061c*/ 	.short	0x010a
        /*061e*/ 	.byte	0x04
	.zero		1


	//   ....[81]....
        /*0620*/ 	.word	0x00004960
        /*0624*/ 	.word	0x000000ff
        /*0628*/ 	.word	0x00000068
        /*062c*/ 	.short	0x010b
        /*062e*/ 	.byte	0x04
	.zero		1


	//   ....[82]....
        /*0630*/ 	.word	0x00004970
        /*0634*/ 	.word	0x000000ff
        /*0638*/ 	.word	0x00000000
        /*063c*/ 	.short	0x0101
        /*063e*/ 	.byte	0x06
	.zero		1


	//   ....[83]....
        /*0640*/ 	.word	0x00004980
        /*0644*/ 	.word	0x000000ff
        /*0648*/ 	.word	0x00000090
        /*064c*/ 	.short	0x010a
        /*064e*/ 	.byte	0x04
	.zero		1


	//   ....[84]....
        /*0650*/ 	.word	0x00004b00
        /*0654*/ 	.word	0x000000ff
        /*0658*/ 	.word	0x00000070
        /*065c*/ 	.short	0x010b
        /*065e*/ 	.byte	0x04
	.zero		1


	//   ....[85]....
        /*0660*/ 	.word	0x00004b40
        /*0664*/ 	.word	0x000000ff
        /*0668*/ 	.word	0x00000000
        /*066c*/ 	.short	0x0101
        /*066e*/ 	.byte	0x06
	.zero		1


	//   ....[86]....
        /*0670*/ 	.word	0x00004b80
        /*0674*/ 	.word	0x000000ff
        /*0678*/ 	.word	0x00000098
        /*067c*/ 	.short	0x010a
        /*067e*/ 	.byte	0x04
	.zero		1


	//   ....[87]....
        /*0680*/ 	.word	0x00004dc0
        /*0684*/ 	.word	0x000000ff
        /*0688*/ 	.word	0x00000078
        /*068c*/ 	.short	0x010b
        /*068e*/ 	.byte	0x04
	.zero		1


	//   ....[88]....
        /*0690*/ 	.word	0x00004de0
        /*0694*/ 	.word	0x000000ff
        /*0698*/ 	.word	0x00000000
        /*069c*/ 	.short	0x0101
        /*069e*/ 	.byte	0x05
	.zero		1


	//   ....[89]....
        /*06a0*/ 	.word	0x00004e10
        /*06a4*/ 	.word	0x000000ff
        /*06a8*/ 	.word	0x00000080
        /*06ac*/ 	.short	0x010a
        /*06ae*/ 	.byte	0x04
	.zero		1


	//   ....[90]....
        /*06b0*/ 	.word	0x00004e30
        /*06b4*/ 	.word	0x000000ff
        /*06b8*/ 	.word	0x00000088
        /*06bc*/ 	.short	0x010a
        /*06be*/ 	.byte	0x04
	.zero		1


	//   ....[91]....
        /*06c0*/ 	.word	0x00004e50
        /*06c4*/ 	.word	0x000000ff
        /*06c8*/ 	.word	0x00000090
        /*06cc*/ 	.short	0x010a
        /*06ce*/ 	.byte	0x04
	.zero		1


	//   ....[92]....
        /*06d0*/ 	.word	0x00004e90
        /*06d4*/ 	.word	0x00000000
        /*06d8*/ 	.word	0x00000098
        /*06dc*/ 	.short	0x010a
        /*06de*/ 	.byte	0xff
	.zero		1


	//   ....[93]....
        /*06e0*/ 	.word	0x000051c0
        /*06e4*/ 	.word	0x00000000
        /*06e8*/ 	.word	0x000000b0
        /*06ec*/ 	.short	0x010a
        /*06ee*/ 	.byte	0xff
	.zero		1


	//   ....[94]....
        /*06f0*/ 	.word	0x000052d0
        /*06f4*/ 	.word	0x00000000
        /*06f8*/ 	.word	0x00000000
        /*06fc*/ 	.short	0x0101
        /*06fe*/ 	.byte	0xff
	.zero		1


	//   ....[95]....
        /*0700*/ 	.word	0x00005d20
        /*0704*/ 	.word	0x000000ff
        /*0708*/ 	.word	0x00000060
        /*070c*/ 	.short	0x010a
        /*070e*/ 	.byte	0x30
	.zero		1


	//   ....[96]....
        /*0710*/ 	.word	0x00005d60
        /*0714*/ 	.word	0x00000040
        /*0718*/ 	.word	0x000000d0
        /*071c*/ 	.short	0x010a
        /*071e*/ 	.byte	0xff
	.zero		1


	//   ....[97]....
        /*0720*/ 	.word	0x00005e50
        /*0724*/ 	.word	0x000000ff
        /*0728*/ 	.word	0x00000060
        /*072c*/ 	.short	0x010a
        /*072e*/ 	.byte	0x30
	.zero		1


	//   ....[98]....
        /*0730*/ 	.word	0x00005f40
        /*0734*/ 	.word	0x00000040
        /*0738*/ 	.word	0x000000d0
        /*073c*/ 	.short	0x010a
        /*073e*/ 	.byte	0xff
	.zero		1


	//   ....[99]....
        /*0740*/ 	.word	0x00006a10
        /*0744*/ 	.word	0x00000000
        /*0748*/ 	.word	0x00000000
        /*074c*/ 	.short	0x0101
        /*074e*/ 	.byte	0xff
	.zero		1


	//   ....[100]....
        /*0750*/ 	.word	0x00006a20
        /*0754*/ 	.word	0x00000002
        /*0758*/ 	.word	0x00000060
        /*075c*/ 	.short	0x010a
        /*075e*/ 	.byte	0xff
	.zero		1


	//   ....[101]....
        /*0760*/ 	.word	0x00006b00
        /*0764*/ 	.word	0x00000002
        /*0768*/ 	.word	0x00000060
        /*076c*/ 	.short	0x010a
        /*076e*/ 	.byte	0xff
	.zero		1


	//   ....[102]....
        /*0770*/ 	.word	0x00007660
        /*0774*/ 	.word	0x00000048
        /*0778*/ 	.word	0x00000000
        /*077c*/ 	.short	0x0101
        /*077e*/ 	.byte	0xff
	.zero		1


	//   ....[103]....
        /*0780*/ 	.word	0x00007680
        /*0784*/ 	.word	0x00000000
        /*0788*/ 	.word	0x00000060
        /*078c*/ 	.short	0x010a
        /*078e*/ 	.byte	0xff
	.zero		1


	//   ....[104]....
        /*0790*/ 	.word	0x00007750
        /*0794*/ 	.word	0x00000000
        /*0798*/ 	.word	0x00000060
        /*079c*/ 	.short	0x010a
        /*079e*/ 	.byte	0xff
	.zero		1


	//   ....[105]....
        /*07a0*/ 	.word	0x000082b0
        /*07a4*/ 	.word	0x00000048
        /*07a8*/ 	.word	0x00000000
        /*07ac*/ 	.short	0x0101
        /*07ae*/ 	.byte	0xff
	.zero		1


	//   ....[106]....
        /*07b0*/ 	.word	0x000082d0
        /*07b4*/ 	.word	0x00000000
        /*07b8*/ 	.word	0x00000060
        /*07bc*/ 	.short	0x010a
        /*07be*/ 	.byte	0xff
	.zero		1


	//   ....[107]....
        /*07c0*/ 	.word	0x000083a0
        /*07c4*/ 	.word	0x00000000
        /*07c8*/ 	.word	0x00000060
        /*07cc*/ 	.short	0x010a
        /*07ce*/ 	.byte	0xff
	.zero		1


	//   ....[108]....
        /*07d0*/ 	.word	0x000086e0
        /*07d4*/ 	.word	0x000000ff
        /*07d8*/ 	.word	0x00000000
        /*07dc*/ 	.short	0x0101
        /*07de*/ 	.byte	0x05
	.zero		1


	//   ....[109]....
        /*07e0*/ 	.word	0x00008f60
        /*07e4*/ 	.word	0x00000000
        /*07e8*/ 	.word	0x00000000
        /*07ec*/ 	.short	0x0101
        /*07ee*/ 	.byte	0xff
	.zero		1


	//   ....[110]....
        /*07f0*/ 	.word	0x000091d0
        /*07f4*/ 	.word	0x000000ff
        /*07f8*/ 	.word	0x00000000
        /*07fc*/ 	.short	0x0101
        /*07fe*/ 	.byte	0x04
	.zero		1


	//   ....[111]....
        /*0800*/ 	.word	0x000091f0
        /*0804*/ 	.word	0x00000002
        /*0808*/ 	.word	0x00000120
        /*080c*/ 	.short	0x010a
        /*080e*/ 	.byte	0xff
	.zero		1


	//   ....[112]....
        /*0810*/ 	.word	0x00009250
        /*0814*/ 	.word	0x00000002
        /*0818*/ 	.word	0x00000030
        /*081c*/ 	.short	0x010a
        /*081e*/ 	.byte	0xff
	.zero		1


	//   ....[113]....
        /*0820*/ 	.word	0x000092b0
        /*0824*/ 	.word	0x00000002
        /*0828*/ 	.word	0x00000030
        /*082c*/ 	.short	0x010a
        /*082e*/ 	.byte	0xff
	.zero		1


	//   ....[114]....
        /*0830*/ 	.word	0x00009300
        /*0834*/ 	.word	0x00000002
        /*0838*/ 	.word	0x000000b0
        /*083c*/ 	.short	0x010a
        /*083e*/ 	.byte	0xff
	.zero		1


	//   ....[115]....
        /*0840*/ 	.word	0x00009360
        /*0844*/ 	.word	0x00000000
        /*0848*/ 	.word	0x00000000
        /*084c*/ 	.short	0x010a
        /*084e*/ 	.byte	0xff
	.zero		1


	//   ....[116]....
        /*0850*/ 	.word	0x000093c0
        /*0854*/ 	.word	0x00000000
        /*0858*/ 	.word	0x00000000
        /*085c*/ 	.short	0x010a
        /*085e*/ 	.byte	0xff
	.zero		1


	//   ....[117]....
        /*0860*/ 	.word	0x00009420
        /*0864*/ 	.word	0x00000000
        /*0868*/ 	.word	0x00000000
        /*086c*/ 	.short	0x010a
        /*086e*/ 	.byte	0xff
	.zero		1


	//   ....[118]....
        /*0870*/ 	.word	0x00009480
        /*0874*/ 	.word	0x00000000
        /*0878*/ 	.word	0x00000000
        /*087c*/ 	.short	0x010a
        /*087e*/ 	.byte	0xff
	.zero		1


	//   ....[119]....
        /*0880*/ 	.word	0x000094e0
        /*0884*/ 	.word	0x00000000
        /*0888*/ 	.word	0x00000000
        /*088c*/ 	.short	0x010a
        /*088e*/ 	.byte	0xff
	.zero		1


	//   ....[120]....
        /*0890*/ 	.word	0x00009530
        /*0894*/ 	.word	0x00000000
        /*0898*/ 	.word	0x00000110
        /*089c*/ 	.short	0x010a
        /*089e*/ 	.byte	0xff
	.zero		1


	//   ....[121]....
        /*08a0*/ 	.word	0x00009590
        /*08a4*/ 	.word	0x00000000
        /*08a8*/ 	.word	0x000000c0
        /*08ac*/ 	.short	0x010a
        /*08ae*/ 	.byte	0xff
	.zero		1


	//   ....[122]....
        /*08b0*/ 	.word	0x000095e0
        /*08b4*/ 	.word	0x00000000
        /*08b8*/ 	.word	0x000000b0
        /*08bc*/ 	.short	0x010a
        /*08be*/ 	.byte	0xff
	.zero		1


	//   ....[123]....
        /*08c0*/ 	.word	0x00009640
        /*08c4*/ 	.word	0x00000000
        /*08c8*/ 	.word	0x000000c0
        /*08cc*/ 	.short	0x010a
        /*08ce*/ 	.byte	0xff
	.zero		1


	//   ....[124]....
        /*08d0*/ 	.word	0x00009690
        /*08d4*/ 	.word	0x00000000
        /*08d8*/ 	.word	0x000000b0
        /*08dc*/ 	.short	0x010a
        /*08de*/ 	.byte	0xff
	.zero		1


	//   ....[125]....
        /*08e0*/ 	.word	0x000096f0
        /*08e4*/ 	.word	0x00000002
        /*08e8*/ 	.word	0x000000f0
        /*08ec*/ 	.short	0x010a
        /*08ee*/ 	.byte	0xff
	.zero		1


	//   ....[126]....
        /*08f0*/ 	.word	0x00009750
        /*08f4*/ 	.word	0x00000000
        /*08f8*/ 	.word	0x00000000
        /*08fc*/ 	.short	0x010a
        /*08fe*/ 	.byte	0xff
	.zero		1


	//   ....[127]....
        /*0900*/ 	.word	0x000097b0
        /*0904*/ 	.word	0x00000000
        /*0908*/ 	.word	0x00000000
        /*090c*/ 	.short	0x010a
        /*090e*/ 	.byte	0xff
	.zero		1


	//   ....[128]....
        /*0910*/ 	.word	0x00009810
        /*0914*/ 	.word	0x00000000
        /*0918*/ 	.word	0x00000000
        /*091c*/ 	.short	0x010a
        /*091e*/ 	.byte	0xff
	.zero		1


	//   ....[129]....
        /*0920*/ 	.word	0x00009870
        /*0924*/ 	.word	0x00000000
        /*0928*/ 	.word	0x00000000
        /*092c*/ 	.short	0x010a
        /*092e*/ 	.byte	0xff
	.zero		1


	//   ....[130]....
        /*0930*/ 	.word	0x000098d0
        /*0934*/ 	.word	0x00000000
        /*0938*/ 	.word	0x00000000
        /*093c*/ 	.short	0x010a
        /*093e*/ 	.byte	0xff
	.zero		1


	//   ....[131]....
        /*0940*/ 	.word	0x00009920
        /*0944*/ 	.word	0x00000000
        /*0948*/ 	.word	0x000000b0
        /*094c*/ 	.short	0x010a
        /*094e*/ 	.byte	0xff
	.zero		1


	//   ....[132]....
        /*0950*/ 	.word	0x00009980
        /*0954*/ 	.word	0x00000000
        /*0958*/ 	.word	0x000000a8
        /*095c*/ 	.short	0x010a
        /*095e*/ 	.byte	0xff
	.zero		1


	//   ....[133]....
        /*0960*/ 	.word	0x000099e0
        /*0964*/ 	.word	0x00000000
        /*0968*/ 	.word	0x00000080
        /*096c*/ 	.short	0x010a
        /*096e*/ 	.byte	0xff
	.zero		1


	//   ....[134]....
        /*0970*/ 	.word	0x00009a40
        /*0974*/ 	.word	0x00000000
        /*0978*/ 	.word	0x00000088
        /*097c*/ 	.short	0x010a
        /*097e*/ 	.byte	0xff
	.zero		1


	//   ....[135]....
        /*0980*/ 	.word	0x00009aa0
        /*0984*/ 	.word	0x00000000
        /*0988*/ 	.word	0x00000090
        /*098c*/ 	.short	0x010a
        /*098e*/ 	.byte	0xff
	.zero		1


	//   ....[136]....
        /*0990*/ 	.word	0x00009b00
        /*0994*/ 	.word	0x00000000
        /*0998*/ 	.word	0x00000098
        /*099c*/ 	.short	0x010a
        /*099e*/ 	.byte	0xff
	.zero		1


	//   ....[137]....
        /*09a0*/ 	.word	0x00009b60
        /*09a4*/ 	.word	0x00000000
        /*09a8*/ 	.word	0x00000080
        /*09ac*/ 	.short	0x010a
        /*09ae*/ 	.byte	0xff
	.zero		1


	//   ....[138]....
        /*09b0*/ 	.word	0x00009bc0
        /*09b4*/ 	.word	0x00000000
        /*09b8*/ 	.word	0x00000088
        /*09bc*/ 	.short	0x010a
        /*09be*/ 	.byte	0xff
	.zero		1


	//   ....[139]....
        /*09c0*/ 	.word	0x00009c20
        /*09c4*/ 	.word	0x00000000
        /*09c8*/ 	.word	0x00000090
        /*09cc*/ 	.short	0x010a
        /*09ce*/ 	.byte	0xff
	.zero		1


	//   ....[140]....
        /*09d0*/ 	.word	0x00009c70
        /*09d4*/ 	.word	0x00000000
        /*09d8*/ 	.word	0x000000b0
        /*09dc*/ 	.short	0x010a
        /*09de*/ 	.byte	0xff
	.zero		1


	//   ....[141]....
        /*09e0*/ 	.word	0x00009cd0
        /*09e4*/ 	.word	0x00000002
        /*09e8*/ 	.word	0x00000060
        /*09ec*/ 	.short	0x010a
        /*09ee*/ 	.byte	0xff
	.zero		1


	//   ....[142]....
        /*09f0*/ 	.word	0x00009d20
        /*09f4*/ 	.word	0x00000040
        /*09f8*/ 	.word	0x000000d0
        /*09fc*/ 	.short	0x010a
        /*09fe*/ 	.byte	0xff
	.zero		1


	//   ....[143]....
        /*0a00*/ 	.word	0x00009d70
        /*0a04*/ 	.word	0x00000002
        /*0a08*/ 	.word	0x00000060
        /*0a0c*/ 	.short	0x010a
        /*0a0e*/ 	.byte	0xff
	.zero		1


	//   ....[144]....
        /*0a10*/ 	.word	0x00009dc0
        /*0a14*/ 	.word	0x00000000
        /*0a18*/ 	.word	0x00000060
        /*0a1c*/ 	.short	0x010a
        /*0a1e*/ 	.byte	0xff
	.zero		1


	//   ....[145]....
        /*0a20*/ 	.word	0x00009e10
        /*0a24*/ 	.word	0x00000000
        /*0a28*/ 	.word	0x00000060
        /*0a2c*/ 	.short	0x010a
        /*0a2e*/ 	.byte	0xff
	.zero		1


	//----- nvinfo : EIATTR_NUM_MBARRIERS
	.align		4
.L_47:
        /*0a30*/ 	.byte	0x03, 0x38
        /*0a32*/ 	.short	0x0026


	//----- nvinfo : EIATTR_EXIT_INSTR_OFFSETS
	.align		4
        /*0a34*/ 	.byte	0x04, 0x1c
        /*0a36*/ 	.short	(.L_49 - .L_48)


	//   ....[0]....
.L_48:
        /*0a38*/ 	.word	0x00002a50


	//   ....[1]....
        /*0a3c*/ 	.word	0x00002f50


	//   ....[2]....
        /*0a40*/ 	.word	0x00002fb0


	//   ....[3]....
        /*0a44*/ 	.word	0x00003ec0


	//   ....[4]....
        /*0a48*/ 	.word	0x00004ec0


	//   ....[5]....
        /*0a4c*/ 	.word	0x00004f00


	//   ....[6]....
        /*0a50*/ 	.word	0x000090c0


	//   ....[7]....
        /*0a54*/ 	.word	0x00009140


	//   ....[8]....
        /*0a58*/ 	.word	0x00009170


	//   ....[9]....
        /*0a5c*/ 	.word	0x000091e0


	//----- nvinfo : EIATTR_MAX_THREADS
	.align		4
.L_49:
        /*0a60*/ 	.byte	0x04, 0x05
        /*0a62*/ 	.short	(.L_51 - .L_50)
.L_50:
        /*0a64*/ 	.word	0x00000100
        /*0a68*/ 	.word	0x00000001
        /*0a6c*/ 	.word	0x00000001


	//----- nvinfo : EIATTR_CRS_STACK_SIZE
	.align		4
.L_51:
        /*0a70*/ 	.byte	0x04, 0x1e
        /*0a72*/ 	.short	(.L_53 - .L_52)
.L_52:
        /*0a74*/ 	.word	0x00000000


	//----- nvinfo : EIATTR_CBANK_PARAM_SIZE
	.align		4
.L_53:
        /*0a78*/ 	.byte	0x03, 0x19
        /*0a7a*/ 	.short	0x0800


	//----- nvinfo : EIATTR_PARAM_CBANK
	.align		4
        /*0a7c*/ 	.byte	0x04, 0x0a
        /*0a7e*/ 	.short	(.L_55 - .L_54)
	.align		4
.L_54:
        /*0a80*/ 	.word	index@(.nv.constant0._ZN7cutlass13device_kernelINS_4gemm6kernel13GemmUniversalIN4cute5tupleIJiiiiEEENS1_10collective13CollectiveMmaINS1_35MainloopSm100TmaUmmaWarpSpecializedILi6ELi2ELi4ENS5_IJNS4_1CILi1EEENSA_ILi2EEESB_EEEEENS5_IJNSA_ILi128EEESF_NSA_ILi64EEEEEENS_6half_tENS5_IJSB_llEEESI_SJ_NS4_8TiledMMAINS4_8MMA_AtomIJNS4_20SM100_MMA_F16BF16_SSISI_SI_fLi128ELi128ELNS4_4UMMA5MajorE1ELSO_1ELNSN_7ScaleInE0ELSP_0EEEEEENS4_6LayoutINS5_IJSB_SB_SB_EEENS5_IJNSA_ILi0EEESU_SU_EEEEENS5_IJNS4_10UnderscoreESX_SX_EEEEENS4_23SM90_TMA_LOAD_MULTICASTENS4_14ComposedLayoutINS4_7SwizzleILi3ELi4ELi3EEENS4_18smem_ptr_flag_bitsILi16EEENSS_INS5_IJSG_NSA_ILi8EEEEEENS5_IJSB_SG_EEEEEEEvNS4_8identityENS4_13SM90_TMA_LOADES1A_vS1B_EENS_8epilogue10collective18CollectiveEpilogueINS1E_23Sm100TmaWarpSpecializedILi4ELi2ELi32ELb1ELb0EEEJSH_NS5_IJNSS_ISF_SB_EENSS_INSA_ILi32EEESB_EEEEESI_NS5_IJlSB_lEEESI_S1N_NS1E_6fusion15FusionCallbacksIS1I_NS1O_17LinearCombinationISI_fSI_fLNS_15FloatRoundStyleE2EEESH_S1M_JEEENS4_5SM1004TMEM4LOAD26SM100_TMEM_LOAD_32dp32b32xES1C_NS11_INS12_ILi2ELi4ELi3EEES15_NSS_INS5_IJS16_S1K_EEENS5_IJS1K_SB_EEEEEEENS4_39AutoVectorizingCopyWithAssumedAlignmentILi128EEENS4_14SM90_TMA_STOREES22_S24_S24_EEEvvEEEEvNT_6ParamsE)
        /*0a84*/ 	.short	0x0380
        /*0a86*/ 	.short	0x0800


	//----- nvinfo : EIATTR_SW_WAR
	.align		4
.L_55:
        /*0a88*/ 	.byte	0x04, 0x36
        /*0a8a*/ 	.short	(.L_57 - .L_56)
.L_56:
        /*0a8c*/ 	.word	0x00000008
.L_57:


//--------------------- .nv.callgraph             --------------------------
	.section	.nv.callgraph,"",@"SHT_CUDA_CALLGRAPH"
	.align	4
	.sectionentsize	8
	.align		4
        /*0000*/ 	.word	0x00000000
	.align		4
        /*0004*/ 	.word	0xffffffff
	.align		4
        /*0008*/ 	.word	index@(_ZN7cutlass13device_kernelINS_4gemm6kernel13GemmUniversalIN4cute5tupleIJiiiiEEENS1_10collective13CollectiveMmaINS1_35MainloopSm100TmaUmmaWarpSpecializedILi6ELi2ELi4ENS5_IJNS4_1CILi1EEENSA_ILi2EEESB_EEEEENS5_IJNSA_ILi128EEESF_NSA_ILi64EEEEEENS_6half_tENS5_IJSB_llEEESI_SJ_NS4_8TiledMMAINS4_8MMA_AtomIJNS4_20SM100_MMA_F16BF16_SSISI_SI_fLi128ELi128ELNS4_4UMMA5MajorE1ELSO_1ELNSN_7ScaleInE0ELSP_0EEEEEENS4_6LayoutINS5_IJSB_SB_SB_EEENS5_IJNSA_ILi0EEESU_SU_EEEEENS5_IJNS4_10UnderscoreESX_SX_EEEEENS4_23SM90_TMA_LOAD_MULTICASTENS4_14ComposedLayoutINS4_7SwizzleILi3ELi4ELi3EEENS4_18smem_ptr_flag_bitsILi16EEENSS_INS5_IJSG_NSA_ILi8EEEEEENS5_IJSB_SG_EEEEEEEvNS4_8identityENS4_13SM90_TMA_LOADES1A_vS1B_EENS_8epilogue10collective18CollectiveEpilogueINS1E_23Sm100TmaWarpSpecializedILi4ELi2ELi32ELb1ELb0EEEJSH_NS5_IJNSS_ISF_SB_EENSS_INSA_ILi32EEESB_EEEEESI_NS5_IJlSB_lEEESI_S1N_NS1E_6fusion15FusionCallbacksIS1I_NS1O_17LinearCombinationISI_fSI_fLNS_15FloatRoundStyleE2EEESH_S1M_JEEENS4_5SM1004TMEM4LOAD26SM100_TMEM_LOAD_32dp32b32xES1C_NS11_INS12_ILi2ELi4ELi3EEES15_NSS_INS5_IJS16_S1K_EEENS5_IJS1K_SB_EEEEEEENS4_39AutoVectorizingCopyWithAssumedAlignmentILi128EEENS4_14SM90_TMA_STOREES22_S24_S24_EEEvvEEEEvNT_6ParamsE)
	.align		4
        /*000c*/ 	.word	index@(__assertfail)
	.align		4
        /*0010*/ 	.word	0x00000000
	.align		4
        /*0014*/ 	.word	0xfffffffe
	.align		4
        /*0018*/ 	.word	0x00000000
	.align		4
        /*001c*/ 	.word	0xfffffffd
	.align		4
        /*0020*/ 	.word	0x00000000
	.align		4
        /*0024*/ 	.word	0xfffffffc


//--------------------- .nv.constant4             --------------------------
	.section	.nv.constant4,"a",@progbits
	.align	8
	.align		8
.nv.constant4:
        /*0000*/ 	.dword	__assertfail
	.align		8
        /*0008*/ 	.dword	__unnamed_1
	.align		8
        /*0010*/ 	.dword	__unnamed_2
	.align		8
        /*0018*/ 	.dword	_ZN40_INTERNAL_ef6fe67f_4_k_cu_0710a25a_350874cuda3std3__45__cpo5beginE
	.align		8
        /*0020*/ 	.dword	_ZN40_INTERNAL_ef6fe67f_4_k_cu_0710a25a_350874cuda3std3__45__cpo3endE
	.align		8
        /*0028*/ 	.dword	_ZN40_INTERNAL_ef6fe67f_4_k_cu_0710a25a_350874cuda3std3__45__cpo6cbeginE
	.align		8
        /*0030*/ 	.dword	_ZN40_INTERNAL_ef6fe67f_4_k_cu_0710a25a_350874cuda3std3__45__cpo4cendE
	.align		8
        /*0038*/ 	.dword	_ZN40_INTERNAL_ef6fe67f_4_k_cu_0710a25a_350874cuda3std3__442_GLOBAL__N__ef6fe67f_4_k_cu_0710a25a_350876ignoreE
	.align		8
        /*0040*/ 	.dword	_ZN40_INTERNAL_ef6fe67f_4_k_cu_0710a25a_350874cuda3std3__419piecewise_constructE
	.align		8
        /*0048*/ 	.dword	_ZN40_INTERNAL_ef6fe67f_4_k_cu_0710a25a_350874cuda3std3__48in_placeE
	.align		8
        /*0050*/ 	.dword	_ZN40_INTERNAL_ef6fe67f_4_k_cu_0710a25a_350874cuda3std6ranges3__45__cpo4swapE
	.align		8
        /*0058*/ 	.dword	_ZN40_INTERNAL_ef6fe67f_4_k_cu_0710a25a_350874cuda3std6ranges3__45__cpo9iter_moveE
	.align		8
        /*0060*/ 	.dword	_ZN40_INTERNAL_ef6fe67f_4_k_cu_0710a25a_350874cute7productE
	.align		8
        /*0068*/ 	.dword	_ZN40_INTERNAL_ef6fe67f_4_k_cu_0710a25a_350874cute1_E
	.align		8
        /*0070*/ 	.dword	$str$25
	.align		8
        /*0078*/ 	.dword	$str$26
	.align		8
        /*0080*/ 	.dword	$str$27
	.align		8
        /*0088*/ 	.dword	$str$28


//--------------------- .text._ZN7cutlass13device_kernelINS_4gemm6kernel13GemmUniversalIN4cute5tupleIJiiiiEEENS1_10collective13CollectiveMmaINS1_35MainloopSm100TmaUmmaWarpSpecializedILi6ELi2ELi4ENS5_IJNS4_1CILi1EEENSA_ILi2EEESB_EEEEENS5_IJNSA_ILi128EEESF_NSA_ILi64EEEEEENS_6half_tENS5_IJSB_llEEESI_SJ_NS4_8TiledMMAINS4_8MMA_AtomIJNS4_20SM100_MMA_F16BF16_SSISI_SI_fLi128ELi128ELNS4_4UMMA5MajorE1ELSO_1ELNSN_7ScaleInE0ELSP_0EEEEEENS4_6LayoutINS5_IJSB_SB_SB_EEENS5_IJNSA_ILi0EEESU_SU_EEEEENS5_IJNS4_10UnderscoreESX_SX_EEEEENS4_23SM90_TMA_LOAD_MULTICASTENS4_14ComposedLayoutINS4_7SwizzleILi3ELi4ELi3EEENS4_18smem_ptr_flag_bitsILi16EEENSS_INS5_IJSG_NSA_ILi8EEEEEENS5_IJSB_SG_EEEEEEEvNS4_8identityENS4_13SM90_TMA_LOADES1A_vS1B_EENS_8epilogue10collective18CollectiveEpilogueINS1E_23Sm100TmaWarpSpecializedILi4ELi2ELi32ELb1ELb0EEEJSH_NS5_IJNSS_ISF_SB_EENSS_INSA_ILi32EEESB_EEEEESI_NS5_IJlSB_lEEESI_S1N_NS1E_6fusion15FusionCallbacksIS1I_NS1O_17LinearCombinationISI_fSI_fLNS_15FloatRoundStyleE2EEESH_S1M_JEEENS4_5SM1004TMEM4LOAD26SM100_TMEM_LOAD_32dp32b32xES1C_NS11_INS12_ILi2ELi4ELi3EEES15_NSS_INS5_IJS16_S1K_EEENS5_IJS1K_SB_EEEEEEENS4_39AutoVectorizingCopyWithAssumedAlignmentILi128EEENS4_14SM90_TMA_STOREES22_S24_S24_EEEvvEEEEvNT_6ParamsE --------------------------
	.section	.text._ZN7cutlass13device_kernelINS_4gemm6kernel13GemmUniversalIN4cute5tupleIJiiiiEEENS1_10collective13CollectiveMmaINS1_35MainloopSm100TmaUmmaWarpSpecializedILi6ELi2ELi4ENS5_IJNS4_1CILi1EEENSA_ILi2EEESB_EEEEENS5_IJNSA_ILi128EEESF_NSA_ILi64EEEEEENS_6half_tENS5_IJSB_llEEESI_SJ_NS4_8TiledMMAINS4_8MMA_AtomIJNS4_20SM100_MMA_F16BF16_SSISI_SI_fLi128ELi128ELNS4_4UMMA5MajorE1ELSO_1ELNSN_7ScaleInE0ELSP_0EEEEEENS4_6LayoutINS5_IJSB_SB_SB_EEENS5_IJNSA_ILi0EEESU_SU_EEEEENS5_IJNS4_10UnderscoreESX_SX_EEEEENS4_23SM90_TMA_LOAD_MULTICASTENS4_14ComposedLayoutINS4_7SwizzleILi3ELi4ELi3EEENS4_18smem_ptr_flag_bitsILi16EEENSS_INS5_IJSG_NSA_ILi8EEEEEENS5_IJSB_SG_EEEEEEEvNS4_8identityENS4_13SM90_TMA_LOADES1A_vS1B_EENS_8epilogue10collective18CollectiveEpilogueINS1E_23Sm100TmaWarpSpecializedILi4ELi2ELi32ELb1ELb0EEEJSH_NS5_IJNSS_ISF_SB_EENSS_INSA_ILi32EEESB_EEEEESI_NS5_IJlSB_lEEESI_S1N_NS1E_6fusion15FusionCallbacksIS1I_NS1O_17LinearCombinationISI_fSI_fLNS_15FloatRoundStyleE2EEESH_S1M_JEEENS4_5SM1004TMEM4LOAD26SM100_TMEM_LOAD_32dp32b32xES1C_NS11_INS12_ILi2ELi4ELi3EEES15_NSS_INS5_IJS16_S1K_EEENS5_IJS1K_SB_EEEEEEENS4_39AutoVectorizingCopyWithAssumedAlignmentILi128EEENS4_14SM90_TMA_STOREES22_S24_S24_EEEvvEEEEvNT_6ParamsE,"ax",@progbits
	.align	128
.text._ZN7cutlass13device_kernelINS_4gemm6kernel13GemmUniversalIN4cute5tupleIJiiiiEEENS1_10collective13CollectiveMmaINS1_35MainloopSm100TmaUmmaWarpSpecializedILi6ELi2ELi4ENS5_IJNS4_1CILi1EEENSA_ILi2EEESB_EEEEENS5_IJNSA_ILi128EEESF_NSA_ILi64EEEEEENS_6half_tENS5_IJSB_llEEESI_SJ_NS4_8TiledMMAINS4_8MMA_AtomIJNS4_20SM100_MMA_F16BF16_SSISI_SI_fLi128ELi128ELNS4_4UMMA5MajorE1ELSO_1ELNSN_7ScaleInE0ELSP_0EEEEEENS4_6LayoutINS5_IJSB_SB_SB_EEENS5_IJNSA_ILi0EEESU_SU_EEEEENS5_IJNS4_10UnderscoreESX_SX_EEEEENS4_23SM90_TMA_LOAD_MULTICASTENS4_14ComposedLayoutINS4_7SwizzleILi3ELi4ELi3EEENS4_18smem_ptr_flag_bitsILi16EEENSS_INS5_IJSG_NSA_ILi8EEEEEENS5_IJSB_SG_EEEEEEEvNS4_8identityENS4_13SM90_TMA_LOADES1A_vS1B_EENS_8epilogue10collective18CollectiveEpilogueINS1E_23Sm100TmaWarpSpecializedILi4ELi2ELi32ELb1ELb0EEEJSH_NS5_IJNSS_ISF_SB_EENSS_INSA_ILi32EEESB_EEEEESI_NS5_IJlSB_lEEESI_S1N_NS1E_6fusion15FusionCallbacksIS1I_NS1O_17LinearCombinationISI_fSI_fLNS_15FloatRoundStyleE2EEESH_S1M_JEEENS4_5SM1004TMEM4LOAD26SM100_TMEM_LOAD_32dp32b32xES1C_NS11_INS12_ILi2ELi4ELi3EEES15_NSS_INS5_IJS16_S1K_EEENS5_IJS1K_SB_EEEEEEENS4_39AutoVectorizingCopyWithAssumedAlignmentILi128EEENS4_14SM90_TMA_STOREES22_S24_S24_EEEvvEEEEvNT_6ParamsE:
        .type           _ZN7cutlass13device_kernelINS_4gemm6kernel13GemmUniversalIN4cute5tupleIJiiiiEEENS1_10collective13CollectiveMmaINS1_35MainloopSm100TmaUmmaWarpSpecializedILi6ELi2ELi4ENS5_IJNS4_1CILi1EEENSA_ILi2EEESB_EEEEENS5_IJNSA_ILi128EEESF_NSA_ILi64EEEEEENS_6half_tENS5_IJSB_llEEESI_SJ_NS4_8TiledMMAINS4_8MMA_AtomIJNS4_20SM100_MMA_F16BF16_SSISI_SI_fLi128ELi128ELNS4_4UMMA5MajorE1ELSO_1ELNSN_7ScaleInE0ELSP_0EEEEEENS4_6LayoutINS5_IJSB_SB_SB_EEENS5_IJNSA_ILi0EEESU_SU_EEEEENS5_IJNS4_10UnderscoreESX_SX_EEEEENS4_23SM90_TMA_LOAD_MULTICASTENS4_14ComposedLayoutINS4_7SwizzleILi3ELi4ELi3EEENS4_18smem_ptr_flag_bitsILi16EEENSS_INS5_IJSG_NSA_ILi8EEEEEENS5_IJSB_SG_EEEEEEEvNS4_8identityENS4_13SM90_TMA_LOADES1A_vS1B_EENS_8epilogue10collective18CollectiveEpilogueINS1E_23Sm100TmaWarpSpecializedILi4ELi2ELi32ELb1ELb0EEEJSH_NS5_IJNSS_ISF_SB_EENSS_INSA_ILi32EEESB_EEEEESI_NS5_IJlSB_lEEESI_S1N_NS1E_6fusion15FusionCallbacksIS1I_NS1O_17LinearCombinationISI_fSI_fLNS_15FloatRoundStyleE2EEESH_S1M_JEEENS4_5SM1004TMEM4LOAD26SM100_TMEM_LOAD_32dp32b32xES1C_NS11_INS12_ILi2ELi4ELi3EEES15_NSS_INS5_IJS16_S1K_EEENS5_IJS1K_SB_EEEEEEENS4_39AutoVectorizingCopyWithAssumedAlignmentILi128EEENS4_14SM90_TMA_STOREES22_S24_S24_EEEvvEEEEvNT_6ParamsE,@function
        .size           _ZN7cutlass13device_kernelINS_4gemm6kernel13GemmUniversalIN4cute5tupleIJiiiiEEENS1_10collective13CollectiveMmaINS1_35MainloopSm100TmaUmmaWarpSpecializedILi6ELi2ELi4ENS5_IJNS4_1CILi1EEENSA_ILi2EEESB_EEEEENS5_IJNSA_ILi128EEESF_NSA_ILi64EEEEEENS_6half_tENS5_IJSB_llEEESI_SJ_NS4_8TiledMMAINS4_8MMA_AtomIJNS4_20SM100_MMA_F16BF16_SSISI_SI_fLi128ELi128ELNS4_4UMMA5MajorE1ELSO_1ELNSN_7ScaleInE0ELSP_0EEEEEENS4_6LayoutINS5_IJSB_SB_SB_EEENS5_IJNSA_ILi0EEESU_SU_EEEEENS5_IJNS4_10UnderscoreESX_SX_EEEEENS4_23SM90_TMA_LOAD_MULTICASTENS4_14ComposedLayoutINS4_7SwizzleILi3ELi4ELi3EEENS4_18smem_ptr_flag_bitsILi16EEENSS_INS5_IJSG_NSA_ILi8EEEEEENS5_IJSB_SG_EEEEEEEvNS4_8identityENS4_13SM90_TMA_LOADES1A_vS1B_EENS_8epilogue10collective18CollectiveEpilogueINS1E_23Sm100TmaWarpSpecializedILi4ELi2ELi32ELb1ELb0EEEJSH_NS5_IJNSS_ISF_SB_EENSS_INSA_ILi32EEESB_EEEEESI_NS5_IJlSB_lEEESI_S1N_NS1E_6fusion15FusionCallbacksIS1I_NS1O_17LinearCombinationISI_fSI_fLNS_15FloatRoundStyleE2EEESH_S1M_JEEENS4_5SM1004TMEM4LOAD26SM100_TMEM_LOAD_32dp32b32xES1C_NS11_INS12_ILi2ELi4ELi3EEES15_NSS_INS5_IJS16_S1K_EEENS5_IJS1K_SB_EEEEEEENS4_39AutoVectorizingCopyWithAssumedAlignmentILi128EEENS4_14SM90_TMA_STOREES22_S24_S24_EEEvvEEEEvNT_6ParamsE,(.L_x_189 - _ZN7cutlass13device_kernelINS_4gemm6kernel13GemmUniversalIN4cute5tupleIJiiiiEEENS1_10collective13CollectiveMmaINS1_35MainloopSm100TmaUmmaWarpSpecializedILi6ELi2ELi4ENS5_IJNS4_1CILi1EEENSA_ILi2EEESB_EEEEENS5_IJNSA_ILi128EEESF_NSA_ILi64EEEEEENS_6half_tENS5_IJSB_llEEESI_SJ_NS4_8TiledMMAINS4_8MMA_AtomIJNS4_20SM100_MMA_F16BF16_SSISI_SI_fLi128ELi128ELNS4_4UMMA5MajorE1ELSO_1ELNSN_7ScaleInE0ELSP_0EEEEEENS4_6LayoutINS5_IJSB_SB_SB_EEENS5_IJNSA_ILi0EEESU_SU_EEEEENS5_IJNS4_10UnderscoreESX_SX_EEEEENS4_23SM90_TMA_LOAD_MULTICASTENS4_14ComposedLayoutINS4_7SwizzleILi3ELi4ELi3EEENS4_18smem_ptr_flag_bitsILi16EEENSS_INS5_IJSG_NSA_ILi8EEEEEENS5_IJSB_SG_EEEEEEEvNS4_8identityENS4_13SM90_TMA_LOADES1A_vS1B_EENS_8epilogue10collective18CollectiveEpilogueINS1E_23Sm100TmaWarpSpecializedILi4ELi2ELi32ELb1ELb0EEEJSH_NS5_IJNSS_ISF_SB_EENSS_INSA_ILi32EEESB_EEEEESI_NS5_IJlSB_lEEESI_S1N_NS1E_6fusion15FusionCallbacksIS1I_NS1O_17LinearCombinationISI_fSI_fLNS_15FloatRoundStyleE2EEESH_S1M_JEEENS4_5SM1004TMEM4LOAD26SM100_TMEM_LOAD_32dp32b32xES1C_NS11_INS12_ILi2ELi4ELi3EEES15_NSS_INS5_IJS16_S1K_EEENS5_IJS1K_SB_EEEEEEENS4_39AutoVectorizingCopyWithAssumedAlignmentILi128EEENS4_14SM90_TMA_STOREES22_S24_S24_EEEvvEEEEvNT_6ParamsE)
        .other          _ZN7cutlass13device_kernelINS_4gemm6kernel13GemmUniversalIN4cute5tupleIJiiiiEEENS1_10collective13CollectiveMmaINS1_35MainloopSm100TmaUmmaWarpSpecializedILi6ELi2ELi4ENS5_IJNS4_1CILi1EEENSA_ILi2EEESB_EEEEENS5_IJNSA_ILi128EEESF_NSA_ILi64EEEEEENS_6half_tENS5_IJSB_llEEESI_SJ_NS4_8TiledMMAINS4_8MMA_AtomIJNS4_20SM100_MMA_F16BF16_SSISI_SI_fLi128ELi128ELNS4_4UMMA5MajorE1ELSO_1ELNSN_7ScaleInE0ELSP_0EEEEEENS4_6LayoutINS5_IJSB_SB_SB_EEENS5_IJNSA_ILi0EEESU_SU_EEEEENS5_IJNS4_10UnderscoreESX_SX_EEEEENS4_23SM90_TMA_LOAD_MULTICASTENS4_14ComposedLayoutINS4_7SwizzleILi3ELi4ELi3EEENS4_18smem_ptr_flag_bitsILi16EEENSS_INS5_IJSG_NSA_ILi8EEEEEENS5_IJSB_SG_EEEEEEEvNS4_8identityENS4_13SM90_TMA_LOADES1A_vS1B_EENS_8epilogue10collective18CollectiveEpilogueINS1E_23Sm100TmaWarpSpecializedILi4ELi2ELi32ELb1ELb0EEEJSH_NS5_IJNSS_ISF_SB_EENSS_INSA_ILi32EEESB_EEEEESI_NS5_IJlSB_lEEESI_S1N_NS1E_6fusion15FusionCallbacksIS1I_NS1O_17LinearCombinationISI_fSI_fLNS_15FloatRoundStyleE2EEESH_S1M_JEEENS4_5SM1004TMEM4LOAD26SM100_TMEM_LOAD_32dp32b32xES1C_NS11_INS12_ILi2ELi4ELi3EEES15_NSS_INS5_IJS16_S1K_EEENS5_IJS1K_SB_EEEEEEENS4_39AutoVectorizingCopyWithAssumedAlignmentILi128EEENS4_14SM90_TMA_STOREES22_S24_S24_EEEvvEEEEvNT_6ParamsE,@"STO_CUDA_ENTRY STV_DEFAULT"
_ZN7cutlass13device_kernelINS_4gemm6kernel13GemmUniversalIN4cute5tupleIJiiiiEEENS1_10collective13CollectiveMmaINS1_35MainloopSm100TmaUmmaWarpSpecializedILi6ELi2ELi4ENS5_IJNS4_1CILi1EEENSA_ILi2EEESB_EEEEENS5_IJNSA_ILi128EEESF_NSA_ILi64EEEEEENS_6half_tENS5_IJSB_llEEESI_SJ_NS4_8TiledMMAINS4_8MMA_AtomIJNS4_20SM100_MMA_F16BF16_SSISI_SI_fLi128ELi128ELNS4_4UMMA5MajorE1ELSO_1ELNSN_7ScaleInE0ELSP_0EEEEEENS4_6LayoutINS5_IJSB_SB_SB_EEENS5_IJNSA_ILi0EEESU_SU_EEEEENS5_IJNS4_10UnderscoreESX_SX_EEEEENS4_23SM90_TMA_LOAD_MULTICASTENS4_14ComposedLayoutINS4_7SwizzleILi3ELi4ELi3EEENS4_18smem_ptr_flag_bitsILi16EEENSS_INS5_IJSG_NSA_ILi8EEEEEENS5_IJSB_SG_EEEEEEEvNS4_8identityENS4_13SM90_TMA_LOADES1A_vS1B_EENS_8epilogue10collective18CollectiveEpilogueINS1E_23Sm100TmaWarpSpecializedILi4ELi2ELi32ELb1ELb0EEEJSH_NS5_IJNSS_ISF_SB_EENSS_INSA_ILi32EEESB_EEEEESI_NS5_IJlSB_lEEESI_S1N_NS1E_6fusion15FusionCallbacksIS1I_NS1O_17LinearCombinationISI_fSI_fLNS_15FloatRoundStyleE2EEESH_S1M_JEEENS4_5SM1004TMEM4LOAD26SM100_TMEM_LOAD_32dp32b32xES1C_NS11_INS12_ILi2ELi4ELi3EEES15_NSS_INS5_IJS16_S1K_EEENS5_IJS1K_SB_EEEEEEENS4_39AutoVectorizingCopyWithAssumedAlignmentILi128EEENS4_14SM90_TMA_STOREES22_S24_S24_EEEvvEEEEvNT_6ParamsE:
[----:B------:R-:W1:Y:S01]  /*0000*/  LDC R1, c[0x0][0x37c] ;  /* 0x0000df00ff017b82 */ /* 0x000e620000000800 */
[----:B------:R-:W2:Y:S01]  /*0010*/  S2R R101, SR_TID.X ;  /* 0x0000000000657919 */ /* 0x000ea20000002100 */
[----:B------:R-:W3:Y:S01]  /*0020*/  LDCU.64 UR6, c[0x0][0x890] ;  /* 0x00011200ff0677ac */ /* 0x000ee20008000a00 */
[----:B------:R-:W-:Y:S02]  /*0030*/  PRMT R88, RZ, 0x7610, R88 ;  /* 0x00007610ff587816 */ /* 0x000fe40000000058 */
[----:B------:R-:W-:Y:S01]  /*0040*/  ELECT P5, URZ, PT ;  /* 0x0000000000ff782f */ /* 0x000fe200038a0000 */
[----:B------:R-:W4:Y:S01]  /*0050*/  LDCU.64 UR46, c[0x0][0x358] ;  /* 0x00006b00ff2e77ac */ /* 0x000f220008000a00 */
[----:B---3--:R-:W-:-:S04]  /*0060*/  UISETP.NE.U32.AND UP0, UPT, UR6, URZ, UPT ;  /* 0x000000ff0600728c */ /* 0x008fc8000bf05070 */
[----:B------:R-:W-:Y:S01]  /*0070*/  UISETP.NE.AND.EX UP0, UPT, UR7, URZ, UPT, UP0 ;  /* 0x000000ff0700728c */ /* 0x000fe2000bf05300 */
[----:B--2---:R-:W-:-:S05]  /*0080*/  SHF.R.U32.HI R92, RZ, 0x5, R101 ;  /* 0x00000005ff5c7819 */ /* 0x004fca0000011665 */
[----:B------:R-:W2:Y:S02]  /*0090*/  SHFL.IDX PT, R0, R92, RZ, 0x1f ;  /* 0x00001fff5c007589 */ /* 0x000ea400000e0000 */
[----:B--2---:R-:W-:Y:S01]  /*00a0*/  R2UR UR5, R0 ;  /* 0x00000000000572ca */ /* 0x004fe200000e0000 */
[----:B-1--4-:R-:W-:-:S14]  /*00b0*/  BRA.U UP0, `(.L_x_0) ;  /* 0x00000001002c7547 */ /* 0x012fdc000b800000 */
[----:B------:R-:W1:Y:S02]  /*00c0*/  LDCU.64 UR8, c[0x0][0x888] ;  /* 0x00011100ff0877ac */ /* 0x000e640008000a00 */
[----:B-1----:R-:W-:-:S04]  /*00d0*/  UISETP.NE.U32.AND UP0, UPT, UR8, URZ, UPT ;  /* 0x000000ff0800728c */ /* 0x002fc8000bf05070 */
[----:B------:R-:W-:-:S09]  /*00e0*/  UISETP.NE.AND.EX UP0, UPT, UR9, URZ, UPT, UP0 ;  /* 0x000000ff0900728c */ /* 0x000fd2000bf05300 */
[----:B------:R-:W-:Y:S05]  /*00f0*/  BRA.U !UP0, `(.L_x_1) ;  /* 0x0000000108107547 */ /* 0x000fea000b800000 */
[----:B------:R-:W1:Y:S02]  /*0100*/  LDC.64 R2, c[0x0][0x888] ;  /* 0x00022200ff027b82 */ /* 0x000e640000000a00 */
[----:B-1----:R1:W5:Y:S01]  /*0110*/  LDG.E R49, desc[UR46][R2.64] ;  /* 0x0000002e02317981 */ /* 0x002362000c1e1900 */
[----:B------:R-:W-:Y:S01]  /*0120*/  HFMA2 R88, -RZ, RZ, 0, 5.9604644775390625e-08 ;  /* 0x00000001ff587431 */ /* 0x000fe200000001ff */
[----:B------:R-:W-:Y:S05]  /*0130*/  BRA `(.L_x_0) ;  /* 0x00000000000c7947 */ /* 0x000fea0003800000 */
.L_x_1:
[----:B------:R-:W1:Y:S01]  /*0140*/  LDCU UR4, c[0x0][0x880] ;  /* 0x00011000ff0477ac */ /* 0x000e620008000800 */
[----:B------:R-:W-:Y:S01]  /*0150*/  HFMA2 R88, -RZ, RZ, 0, 5.9604644775390625e-08 ;  /* 0x00000001ff587431 */ /* 0x000fe200000001ff */
[----:B-1----:R-:W-:Y:S02]  /*0160*/  MOV R49, UR4 ;  /* 0x0000000400317c02 */ /* 0x002fe40008000f00 */
.L_x_0:
[----:B------:R-:W2:Y:S02]  /*0170*/  LDCU.64 UR8, c[0x0][0x8b0] ;  /* 0x00011600ff0877ac */ /* 0x000ea40008000a00 */
[----:B--2---:R-:W-:-:S04]  /*0180*/  UISETP.NE.U32.AND UP0, UPT, UR8, URZ, UPT ;  /* 0x000000ff0800728c */ /* 0x004fc8000bf05070 */
[----:B------:R-:W-:-:S09]  /*0190*/  UISETP.NE.AND.EX UP0, UPT, UR9, URZ, UPT, UP0 ;  /* 0x000000ff0900728c */ /* 0x000fd2000bf05300 */
[----:B------:R-:W-:Y:S05]  /*01a0*/  BRA.U UP0, `(.L_x_2) ;  /* 0x0000000100247547 */ /* 0x000fea000b800000 */
[----:B------:R-:W2:Y:S02]  /*01b0*/  LDCU.64 UR8, c[0x0][0x8a8] ;  /* 0x00011500ff0877ac */ /* 0x000ea40008000a00 */
[----:B--2---:R-:W-:-:S04]  /*01c0*/  UISETP.NE.U32.AND UP0, UPT, UR8, URZ, UPT ;  /* 0x000000ff0800728c */ /* 0x004fc8000bf05070 */
[----:B------:R-:W-:-:S09]  /*01d0*/  UISETP.NE.AND.EX UP0, UPT, UR9, URZ, UPT, UP0 ;  /* 0x000000ff0900728c */ /* 0x000fd2000bf05300 */
[----:B------:R-:W-:Y:S05]  /*01e0*/  BRA.U !UP0, `(.L_x_3) ;  /* 0x00000001080c7547 */ /* 0x000fea000b800000 */
[----:B-1----:R-:W1:Y:S02]  /*01f0*/  LDC.64 R2, c[0x0][0x8a8] ;  /* 0x00022a00ff027b82 */ /* 0x002e640000000a00 */
[----:B-1----:R2:W5:Y:S01]  /*0200*/  LDG.E R47, desc[UR46][R2.64] ;  /* 0x0000002e022f7981 */ /* 0x002562000c1e1900 */
[----:B------:R-:W-:Y:S05]  /*0210*/  BRA `(.L_x_2) ;  /* 0x0000000000087947 */ /* 0x000fea0003800000 */
.L_x_3:
[----:B------:R-:W2:Y:S02]  /*0220*/  LDCU UR4, c[0x0][0x8a0] ;  /* 0x00011400ff0477ac */ /* 0x000ea40008000800 */
[----:B--2---:R-:W-:Y:S02]  /*0230*/  MOV R47, UR4 ;  /* 0x00000004002f7c02 */ /* 0x004fe40008000f00 */
.L_x_2:
[----:B------:R-:W-:Y:S01]  /*0240*/  IMAD.U32 R0, RZ, RZ, UR5 ;  /* 0x00000005ff007e24 */ /* 0x000fe2000f8e00ff */
[----:B------:R-:W-:Y:S04]  /*0250*/  BSSY.RECONVERGENT B0, `(.L_x_4) ;  /* 0x000000c000007945 */ /* 0x000fe80003800200 */
[C---:B------:R-:W-:Y:S02]  /*0260*/  ISETP.NE.OR P1, PT, R0.reuse, 0x1, !P5 ;  /* 0x000000010000780c */ /* 0x040fe40006f25670 */
[----:B------:R-:W-:-:S11]  /*0270*/  ISETP.NE.OR P0, PT, R0, 0x3, !P5 ;  /* 0x000000030000780c */ /* 0x000fd60006f05670 */
[----:B------:R-:W-:Y:S05]  /*0280*/  @P1 BRA `(.L_x_5) ;  /* 0x0000000000201947 */ /* 0x000fea0003800000 */
[----:B------:R-:W3:Y:S02]  /*0290*/  LDCU.64 UR8, c[0x0][0x348] ;  /* 0x00006900ff0877ac */ /* 0x000ee40008000a00 */
[----:B---3--:R-:W-:Y:S02]  /*02a0*/  UIADD3 UR10, UP1, UPT, UR8, 0x80, URZ ;  /* 0x00000080080a7890 */ /* 0x008fe4000ff3e0ff */
[----:B------:R-:W-:Y:S02]  /*02b0*/  UIADD3 UR8, UP0, UPT, UR8, 0x180, URZ ;  /* 0x0000018008087890 */ /* 0x000fe4000ff1e0ff */
[----:B------:R-:W-:Y:S02]  /*02c0*/  UIADD3.X UR11, UPT, UPT, URZ, UR9, URZ, UP1, !UPT ;  /* 0x00000009ff0b7290 */ /* 0x000fe40008ffe4ff */
[----:B------:R-:W-:-:S07]  /*02d0*/  UIADD3.X UR9, UPT, UPT, URZ, UR9, URZ, UP0, !UPT ;  /* 0x00000009ff097290 */ /* 0x000fce00087fe4ff */
[----:B------:R3:W-:Y:S02]  /*02e0*/  UTMACCTL.PF [UR10] ;  /* 0x000000000a0079b9 */ /* 0x0007e40008040000 */
[----:B------:R3:W-:Y:S02]  /*02f0*/  UTMACCTL.PF [UR8] ;  /* 0x00000000080079b9 */ /* 0x0007e40008040000 */
[----:B---3--:R-:W-:Y:S01]  /*0300*/  NOP ;  /* 0x0000000000007918 */ /* 0x008fe20000000000 */
.L_x_5:
[----:B------:R-:W-:Y:S05]  /*0310*/  BSYNC.RECONVERGENT B0 ;  /* 0x0000000000007941 */ /* 0x000fea0003800200 */
.L_x_4:
[----:B------:R-:W-:Y:S04]  /*0320*/  BSSY.RECONVERGENT B0, `(.L_x_6) ;  /* 0x000000a000007945 */ /* 0x000fe80003800200 */
        /* <DEDUP_REMOVED lines=9> */
.L_x_7:
[----:B------:R-:W-:Y:S05]  /*03c0*/  BSYNC.RECONVERGENT B0 ;  /* 0x0000000000007941 */ /* 0x000fea0003800200 */
.L_x_6:
[----:B------:R-:W3:Y:S01]  /*03d0*/  LDCU.64 UR8, c[0x0][0x888] ;  /* 0x00011100ff0877ac */ /* 0x000ee20008000a00 */
[----:B------:R-:W-:Y:S02]  /*03e0*/  UISETP.EQ.U32.AND UP1, UPT, UR6, URZ, UPT ;  /* 0x000000ff0600728c */ /* 0x000fe4000bf22070 */
[----:B------:R-:W-:Y:S02]  /*03f0*/  UPLOP3.LUT UP4, UPT, UPT, UPT, UPT, 0x80, 0x8 ;  /* 0x000000000008789c */ /* 0x000fe40003f8f070 */
[----:B---3--:R-:W-:-:S04]  /*0400*/  UISETP.NE.U32.AND UP0, UPT, UR8, URZ, UPT ;  /* 0x000000ff0800728c */ /* 0x008fc8000bf05070 */
[----:B------:R-:W-:-:S04]  /*0410*/  UISETP.NE.AND.EX UP0, UPT, UR9, URZ, UPT, UP0 ;  /* 0x000000ff0900728c */ /* 0x000fc8000bf05300 */
[----:B------:R-:W-:-:S04]  /*0420*/  UISETP.EQ.OR.EX UP2, UPT, UR7, URZ, !UP0, UP1 ;  /* 0x000000ff0700728c */ /* 0x000fc8000c742710 */
[----:B------:R-:W-:-:S05]  /*0430*/  UP2UR UR50, UPR, URZ, 0x4 ;  /* 0x00000004ff327883 */ /* 0x000fca0008000000 */
[----:B------:R-:W-:Y:S07]  /*0440*/  BRA.U !UP2, `(.L_x_8) ;  /* 0x000000010a207547 */ /* 0x000fee000b800000 */
[----:B------:R-:W-:Y:S01]  /*0450*/  UISETP.NE.U32.AND UP1, UPT, UR6, URZ, UPT ;  /* 0x000000ff0600728c */ /* 0x000fe2000bf25070 */
[----:B-----5:R-:W-:Y:S01]  /*0460*/  FSETP.NEU.AND P0, PT, R49, RZ, PT ;  /* 0x000000ff3100720b */ /* 0x020fe20003f0d000 */
[----:B------:R-:W-:Y:S02]  /*0470*/  USEL UR4, URZ, 0xffffffff, UP0 ;  /* 0xffffffffff047887 */ /* 0x000fe40008000000 */
[----:B------:R-:W-:-:S10]  /*0480*/  UISETP.NE.AND.EX UP1, UPT, UR7, URZ, UPT, UP1 ;  /* 0x000000ff0700728c */ /* 0x000fd4000bf25310 */
[----:B------:R-:W-:Y:S01]  /*0490*/  VOTEU.ANY UP0, P0 ;  /* 0x0000000000ff7886 */ /* 0x000fe20000000100 */
[----:B------:R-:W-:-:S04]  /*04a0*/  @!UP1 USEL UR4, URZ, 0xffffffff, UP0 ;  /* 0xffffffffff049887 */ /* 0x000fc80008000000 */
[----:B------:R-:W-:-:S04]  /*04b0*/  ULOP3.LUT UR4, UR4, 0x1, URZ, 0xc0, !UPT ;  /* 0x0000000104047892 */ /* 0x000fc8000f8ec0ff */
[----:B------:R-:W-:-:S11]  /*04c0*/  UISETP.NE.U32.AND UP4, UPT, UR4, 0x1, UPT ;  /* 0x000000010400788c */ /* 0x000fd6000bf85070 */
.L_x_8:
[----:B-12---:R-:W1:Y:S01]  /*04d0*/  SHFL.IDX PT, R2, R92, RZ, 0x1f ;  /* 0x00001fff5c027589 */ /* 0x006e6200000e0000 */
[----:B------:R-:W-:-:S04]  /*04e0*/  UISETP.NE.AND UP0, UPT, UR5, 0x2, UPT ;  /* 0x000000020500788c */ /* 0x000fc8000bf05270 */
[----:B------:R-:W-:Y:S01]  /*04f0*/  USEL UR7, URZ, 0x1, UP0 ;  /* 0x00000001ff077887 */ /* 0x000fe20008000000 */
[----:B-1----:R-:W-:-:S13]  /*0500*/  ISETP.NE.AND P0, PT, R2, RZ, PT ;  /* 0x000000ff0200720c */ /* 0x002fda0003f05270 */
[----:B------:R-:W-:Y:S05]  /*0510*/  @P0 BRA `(.L_x_9) ;  /* 0x0000000000680947 */ /* 0x000fea0003800000 */
[----:B------:R-:W1:Y:S01]  /*0520*/  S2UR UR8, SR_CgaCtaId ;  /* 0x00000000000879c3 */ /* 0x000e620000008800 */
[----:B------:R-:W-:Y:S01]  /*0530*/  UMOV UR9, 0x400 ;  /* 0x0000040000097882 */ /* 0x000fe20000000000 */
[----:B------:R-:W-:Y:S01]  /*0540*/  UMOV UR6, 0x1 ;  /* 0x0000000100067882 */ /* 0x000fe20000000000 */
[----:B------:R-:W-:Y:S01]  /*0550*/  UMOV UR4, 0x2 ;  /* 0x0000000200047882 */ /* 0x000fe20000000000 */
[----:B------:R-:W-:-:S04]  /*0560*/  UIADD3 UR10, UPT, UPT, -UR6, 0x100000, URZ ;  /* 0x00100000060a7890 */ /* 0x000fc8000fffe1ff */
[----:B------:R-:W-:Y:S02]  /*0570*/  USHF.L.U32 UR11, UR10, 0xb, URZ ;  /* 0x0000000b0a0b7899 */ /* 0x000fe400080006ff */
[----:B------:R-:W-:Y:S02]  /*0580*/  USHF.L.U32 UR10, UR10, 0x1, URZ ;  /* 0x000000010a0a7899 */ /* 0x000fe400080006ff */
[----:B------:R-:W-:-:S04]  /*0590*/  UIADD3 UR12, UPT, UPT, -UR4, 0x100000, URZ ;  /* 0x00100000040c7890 */ /* 0x000fc8000fffe1ff */
[----:B------:R-:W-:Y:S02]  /*05a0*/  USHF.L.U32 UR13, UR12, 0xb, URZ ;  /* 0x0000000b0c0d7899 */ /* 0x000fe400080006ff */
[----:B------:R-:W-:Y:S01]  /*05b0*/  USHF.L.U32 UR12, UR12, 0x1, URZ ;  /* 0x000000010c0c7899 */ /* 0x000fe200080006ff */
[----:B------:R-:W-:Y:S01]  /*05c0*/  ELECT P0, URZ, PT ;  /* 0x0000000000ff782f */ /* 0x000fe20003800000 */
[----:B-1----:R-:W-:Y:S01]  /*05d0*/  ULEA UR8, UR8, UR9, 0x18 ;  /* 0x0000000908087291 */ /* 0x002fe2000f8ec0ff */
[----:B------:R-:W1:Y:S11]  /*05e0*/  FENCE.VIEW.ASYNC.S ;  /* 0x00000000000073c6 */ /* 0x000e760000000000 */
[----:B-1----:R1:W2:Y:S01]  /*05f0*/  SYNCS.EXCH.64 URZ, [UR8], UR10 ;  /* 0x0000000a08ff75b2 */ /* 0x0022a20008000100 */
[----:B------:R1:W3:Y:S01]  /*0600*/  SYNCS.EXCH.64 URZ, [UR8+0x30], UR12 ;  /* 0x0000300c08ff75b2 */ /* 0x0002e20008000100 */
[----:B------:R1:W4:Y:S01]  /*0610*/  SYNCS.EXCH.64 URZ, [UR8+0x8], UR10 ;  /* 0x0000080a08ff75b2 */ /* 0x0003220008000100 */
[----:B------:R1:W1:Y:S01]  /*0620*/  SYNCS.EXCH.64 URZ, [UR8+0x38], UR12 ;  /* 0x0000380c08ff75b2 */ /* 0x0002620008000100 */
        /* <DEDUP_REMOVED lines=8> */
[----:B------:R-:W-:Y:S01]  /*06b0*/  NOP ;  /* 0x0000000000007918 */ /* 0x000fe20000000000 */
.L_x_9:
[----:B------:R-:W2:Y:S01]  /*06c0*/  SHFL.IDX PT, R2, R92, RZ, 0x1f ;  /* 0x00001fff5c027589 */ /* 0x000ea200000e0000 */
[----:B------:R-:W-:Y:S01]  /*06d0*/  NOP ;  /* 0x0000000000007918 */ /* 0x000fe20000000000 */
[----:B--2---:R-:W-:-:S13]  /*06e0*/  ISETP.NE.AND P0, PT, R2, 0x1, PT ;  /* 0x000000010200780c */ /* 0x004fda0003f05270 */
[----:B------:R-:W-:Y:S05]  /*06f0*/  @P0 BRA `(.L_x_10) ;  /* 0x0000000000580947 */ /* 0x000fea0003800000 */
[----:B-1----:R-:W1:Y:S01]  /*0700*/  S2UR UR8, SR_CgaCtaId ;  /* 0x00000000000879c3 */ /* 0x002e620000008800 */
        /* <DEDUP_REMOVED lines=12> */
[----:B-1----:R2:W1:Y:S01]  /*07d0*/  SYNCS.EXCH.64 URZ, [UR8+0x60], UR10 ;  /* 0x0000600a08ff75b2 */ /* 0x0024620008000100 */
[----:B------:R2:W1:Y:S01]  /*07e0*/  SYNCS.EXCH.64 URZ, [UR8+0x80], UR12 ;  /* 0x0000800c08ff75b2 */ /* 0x0004620008000100 */
[----:B------:R2:W1:Y:S01]  /*07f0*/  SYNCS.EXCH.64 URZ, [UR8+0x68], UR10 ;  /* 0x0000680a08ff75b2 */ /* 0x0004620008000100 */
[----:B------:R2:W1:Y:S01]  /*0800*/  SYNCS.EXCH.64 URZ, [UR8+0x88], UR12 ;  /* 0x0000880c08ff75b2 */ /* 0x0004620008000100 */
[----:B------:R2:W1:Y:S01]  /*0810*/  SYNCS.EXCH.64 URZ, [UR8+0x70], UR10 ;  /* 0x0000700a08ff75b2 */ /* 0x0004620008000100 */
[----:B------:R2:W1:Y:S01]  /*0820*/  SYNCS.EXCH.64 URZ, [UR8+0x90], UR12 ;  /* 0x0000900c08ff75b2 */ /* 0x0004620008000100 */
[----:B------:R2:W1:Y:S01]  /*0830*/  SYNCS.EXCH.64 URZ, [UR8+0x78], UR10 ;  /* 0x0000780a08ff75b2 */ /* 0x0004620008000100 */
[----:B------:R2:W1:Y:S02]  /*0840*/  SYNCS.EXCH.64 URZ, [UR8+0x98], UR12 ;  /* 0x0000980c08ff75b2 */ /* 0x0004640008000100 */
[----:B--2---:R-:W-:Y:S01]  /*0850*/  NOP ;  /* 0x0000000000007918 */ /* 0x004fe20000000000 */
.L_x_10:
[----:B------:R-:W2:Y:S01]  /*0860*/  SHFL.IDX PT, R2, R92, RZ, 0x1f ;  /* 0x00001fff5c027589 */ /* 0x000ea200000e0000 */
[----:B------:R-:W-:Y:S01]  /*0870*/  NOP ;  /* 0x0000000000007918 */ /* 0x000fe20000000000 */
[----:B--2---:R-:W-:-:S13]  /*0880*/  ISETP.NE.AND P0, PT, R2, 0x3, PT ;  /* 0x000000030200780c */ /* 0x004fda0003f05270 */
[----:B------:R-:W-:Y:S05]  /*0890*/  @P0 BRA `(.L_x_11) ;  /* 0x0000000000300947 */ /* 0x000fea0003800000 */
[----:B------:R-:W2:Y:S01]  /*08a0*/  S2UR UR6, SR_CgaCtaId ;  /* 0x00000000000679c3 */ /* 0x000ea20000008800 */
[----:B-1----:R-:W-:Y:S01]  /*08b0*/  UMOV UR8, 0x400 ;  /* 0x0000040000087882 */ /* 0x002fe20000000000 */
[----:B------:R-:W-:Y:S01]  /*08c0*/  UMOV UR4, 0x20 ;  /* 0x0000002000047882 */ /* 0x000fe20000000000 */
[----:B------:R-:W-:Y:S01]  /*08d0*/  ELECT P0, URZ, PT ;  /* 0x0000000000ff782f */ /* 0x000fe20003800000 */
[----:B--2---:R-:W-:Y:S02]  /*08e0*/  ULEA UR6, UR6, UR8, 0x18 ;  /* 0x0000000806067291 */ /* 0x004fe4000f8ec0ff */
[----:B------:R-:W-:-:S04]  /*08f0*/  UIADD3 UR8, UPT, UPT, -UR4, 0x100000, URZ ;  /* 0x0010000004087890 */ /* 0x000fc8000fffe1ff */
[----:B------:R-:W-:Y:S02]  /*0900*/  USHF.L.U32 UR9, UR8, 0xb, URZ ;  /* 0x0000000b08097899 */ /* 0x000fe400080006ff */
[----:B------:R-:W-:Y:S01]  /*0910*/  USHF.L.U32 UR8, UR8, 0x1, URZ ;  /* 0x0000000108087899 */ /* 0x000fe200080006ff */
[----:B------:R-:W1:Y:S11]  /*0920*/  FENCE.VIEW.ASYNC.S ;  /* 0x00000000000073c6 */ /* 0x000e760000000000 */
[----:B-1----:R2:W1:Y:S01]  /*0930*/  SYNCS.EXCH.64 URZ, [UR6+0xa0], UR8 ;  /* 0x0000a00806ff75b2 */ /* 0x0024620008000100 */
[----:B------:R2:W1:Y:S02]  /*0940*/  SYNCS.EXCH.64 URZ, [UR6+0xa8], UR8 ;  /* 0x0000a80806ff75b2 */ /* 0x0004640008000100 */
[----:B--2---:R-:W-:Y:S01]  /*0950*/  NOP ;  /* 0x0000000000007918 */ /* 0x004fe20000000000 */
.L_x_11:
[----:B------:R-:W2:Y:S01]  /*0960*/  SHFL.IDX PT, R2, R92, RZ, 0x1f ;  /* 0x00001fff5c027589 */ /* 0x000ea200000e0000 */
[----:B------:R-:W-:Y:S01]  /*0970*/  NOP ;  /* 0x0000000000007918 */ /* 0x000fe20000000000 */
[----:B--2---:R-:W-:-:S13]  /*0980*/  ISETP.NE.AND P0, PT, R2, 0x4, PT ;  /* 0x000000040200780c */ /* 0x004fda0003f05270 */
[----:B------:R-:W-:Y:S05]  /*0990*/  @P0 BRA `(.L_x_12) ;  /* 0x00000000004c0947 */ /* 0x000fea0003800000 */
[----:B------:R-:W2:Y:S01]  /*09a0*/  S2UR UR6, SR_CgaCtaId ;  /* 0x00000000000679c3 */ /* 0x000ea20000008800 */
[----:B------:R-:W-:Y:S01]  /*09b0*/  UMOV UR9, 0x1e0 ;  /* 0x000001e000097882 */ /* 0x000fe20000000000 */
[----:B-1----:R-:W-:Y:S01]  /*09c0*/  UMOV UR8, 0x400 ;  /* 0x0000040000087882 */ /* 0x002fe20000000000 */
[----:B------:R-:W-:Y:S01]  /*09d0*/  USEL UR9, UR9, 0x1a0, UP4 ;  /* 0x000001a009097887 */ /* 0x000fe2000a000000 */
[----:B------:R-:W-:Y:S01]  /*09e0*/  UMOV UR4, 0x1 ;  /* 0x0000000100047882 */ /* 0x000fe20000000000 */
[----:B------:R-:W-:Y:S01]  /*09f0*/  ELECT P0, URZ, PT ;  /* 0x0000000000ff782f */ /* 0x000fe20003800000 */
[----:B------:R-:W-:-:S04]  /*0a00*/  UIADD3 UR10, UPT, UPT, -UR4, 0x100000, URZ ;  /* 0x00100000040a7890 */ /* 0x000fc8000fffe1ff */
[----:B------:R-:W-:Y:S02]  /*0a10*/  USHF.L.U32 UR11, UR10, 0xb, URZ ;  /* 0x0000000b0a0b7899 */ /* 0x000fe400080006ff */
[----:B------:R-:W-:Y:S02]  /*0a20*/  USHF.L.U32 UR10, UR10, 0x1, URZ ;  /* 0x000000010a0a7899 */ /* 0x000fe400080006ff */
[----:B--2---:R-:W-:Y:S02]  /*0a30*/  ULEA UR6, UR6, UR8, 0x18 ;  /* 0x0000000806067291 */ /* 0x004fe4000f8ec0ff */
[----:B------:R-:W-:-:S04]  /*0a40*/  UIADD3 UR8, UPT, UPT, -UR9, 0x100000, URZ ;  /* 0x0010000009087890 */ /* 0x000fc8000fffe1ff */
[----:B------:R-:W-:Y:S02]  /*0a50*/  USHF.L.U32 UR9, UR8, 0xb, URZ ;  /* 0x0000000b08097899 */ /* 0x000fe400080006ff */
[----:B------:R-:W-:Y:S01]  /*0a60*/  USHF.L.U32 UR8, UR8, 0x1, URZ ;  /* 0x0000000108087899 */ /* 0x000fe200080006ff */
[----:B------:R-:W1:Y:S03]  /*0a70*/  FENCE.VIEW.ASYNC.S ;  /* 0x00000000000073c6 */ /* 0x000e660000000000 */
[----:B-1----:R2:W1:Y:S08]  /*0a80*/  SYNCS.EXCH.64 URZ, [UR6+0xb0], UR10 ;  /* 0x0000b00a06ff75b2 */ /* 0x0024700008000100 */
[----:B------:R2:W1:Y:S01]  /*0a90*/  SYNCS.EXCH.64 URZ, [UR6+0xc0], UR8 ;  /* 0x0000c00806ff75b2 */ /* 0x0004620008000100 */
[----:B------:R2:W1:Y:S01]  /*0aa0*/  SYNCS.EXCH.64 URZ, [UR6+0xb8], UR10 ;  /* 0x0000b80a06ff75b2 */ /* 0x0004620008000100 */
[----:B------:R2:W1:Y:S02]  /*0ab0*/  SYNCS.EXCH.64 URZ, [UR6+0xc8], UR8 ;  /* 0x0000c80806ff75b2 */ /* 0x0004640008000100 */
[----:B--2---:R-:W-:Y:S01]  /*0ac0*/  NOP ;  /* 0x0000000000007918 */ /* 0x004fe20000000000 */
.L_x_12:
        /* <DEDUP_REMOVED lines=26> */
.L_x_13:
[----:B------:R-:W2:Y:S01]  /*0c70*/  SHFL.IDX PT, R2, R92, RZ, 0x1f ;  /* 0x00001fff5c027589 */ /* 0x000ea200000e0000 */
[----:B------:R-:W1:Y:S01]  /*0c80*/  S2UR UR37, SR_CgaCtaId ;  /* 0x00000000002579c3 */ /* 0x000e620000008800 */
[----:B------:R-:W-:Y:S01]  /*0c90*/  NOP ;  /* 0x0000000000007918 */ /* 0x000fe20000000000 */
[----:B--2---:R-:W-:-:S13]  /*0ca0*/  ISETP.NE.AND P0, PT, R2, 0x3, PT ;  /* 0x000000030200780c */ /* 0x004fda0003f05270 */
[----:B-1----:R-:W-:Y:S05]  /*0cb0*/  @P0 BRA `(.L_x_14) ;  /* 0x0000000000340947 */ /* 0x002fea0003800000 */
[----:B------:R-:W-:Y:S01]  /*0cc0*/  UMOV UR6, 0x400 ;  /* 0x0000040000067882 */ /* 0x000fe20000000000 */
[----:B------:R-:W-:Y:S01]  /*0cd0*/  UMOV UR4, 0x20 ;  /* 0x0000002000047882 */ /* 0x000fe20000000000 */
[----:B------:R-:W-:Y:S02]  /*0ce0*/  ULEA UR6, UR37, UR6, 0x18 ;  /* 0x0000000625067291 */ /* 0x000fe4000f8ec0ff */
[----:B------:R-:W-:-:S04]  /*0cf0*/  UIADD3 UR8, UPT, UPT, -UR4, 0x100000, URZ ;  /* 0x0010000004087890 */ /* 0x000fc8000fffe1ff */
[----:B------:R-:W-:Y:S02]  /*0d00*/  USHF.L.U32 UR9, UR8, 0xb, URZ ;  /* 0x0000000b08097899 */ /* 0x000fe400080006ff */
[----:B------:R-:W-:Y:S01]  /*0d10*/  USHF.L.U32 UR8, UR8, 0x1, URZ ;  /* 0x0000000108087899 */ /* 0x000fe200080006ff */
[----:B------:R-:W-:Y:S01]  /*0d20*/  ELECT P0, URZ, PT ;  /* 0x0000000000ff782f */ /* 0x000fe20003800000 */
[----:B------:R-:W1:Y:S10]  /*0d30*/  FENCE.VIEW.ASYNC.S ;  /* 0x00000000000073c6 */ /* 0x000e740000000000 */
[----:B-1----:R1:W2:Y:S01]  /*0d40*/  SYNCS.EXCH.64 URZ, [UR6+0x110], UR8 ;  /* 0x0001100806ff75b2 */ /* 0x0022a20008000100 */
[----:B------:R1:W1:Y:S01]  /*0d50*/  SYNCS.EXCH.64 URZ, [UR6+0x120], UR8 ;  /* 0x0001200806ff75b2 */ /* 0x0002620008000100 */
[----:B------:R1:W1:Y:S01]  /*0d60*/  SYNCS.EXCH.64 URZ, [UR6+0x118], UR8 ;  /* 0x0001180806ff75b2 */ /* 0x0002620008000100 */
[----:B------:R1:W1:Y:S01]  /*0d70*/  SYNCS.EXCH.64 URZ, [UR6+0x128], UR8 ;  /* 0x0001280806ff75b2 */ /* 0x0002620008000100 */
[----:B------:R-:W-:Y:S01]  /*0d80*/  NOP ;  /* 0x0000000000007918 */ /* 0x000fe20000000000 */
.L_x_14:
[----:B------:R-:W3:Y:S01]  /*0d90*/  LDCU UR4, c[0x0][0x36c] ;  /* 0x00006d80ff0477ac */ /* 0x000ee20008000800 */
[----:B------:R-:W-:Y:S01]  /*0da0*/  ISETP.NE.OR P5, PT, R0, 0x2, !P5 ;  /* 0x000000020000780c */ /* 0x000fe20006fa5670 */
[----:B------:R-:W-:Y:S01]  /*0db0*/  NOP ;  /* 0x0000000000007918 */ /* 0x000fe20000000000 */
[----:B------:R-:W-:Y:S01]  /*0dc0*/  LOP3.LUT R9, R101, 0x1f, RZ, 0xc0, !PT ;  /* 0x0000001f65097812 */ /* 0x000fe200078ec0ff */
[----:B------:R-:W-:Y:S02]  /*0dd0*/  UISETP.NE.AND UP3, UPT, UR5, URZ, UPT ;  /* 0x000000ff0500728c */ /* 0x000fe4000bf65270 */
[----:B---3--:R-:W-:-:S09]  /*0de0*/  UISETP.EQ.U32.AND UP0, UPT, UR4, 0x1, UPT ;  /* 0x000000010400788c */ /* 0x008fd2000bf02070 */
[----:B------:R-:W-:Y:S05]  /*0df0*/  BRA.U !UP0, `(.L_x_15) ;  /* 0x0000000108087547 */ /* 0x000fea000b800000 */
[----:B-12-4-:R-:W-:Y:S01]  /*0e00*/  UCGABAR_ARV ;  /* 0x00000000000079c7 */ /* 0x016fe20008000000 */
[----:B------:R-:W-:Y:S05]  /*0e10*/  BRA `(.L_x_16) ;  /* 0x0000000000047947 */ /* 0x000fea0003800000 */
.L_x_15:
[----:B-12-4-:R-:W-:Y:S01]  /*0e20*/  NOP ;  /* 0x0000000000007918 */ /* 0x016fe20000000000 */
.L_x_16:
[----:B------:R-:W1:Y:S01]  /*0e30*/  S2UR UR8, SR_CTAID.Y ;  /* 0x00000000000879c3 */ /* 0x000e620000002600 */
[----:B------:R-:W-:-:S05]  /*0e40*/  CS2R.32 R87, SR_CgaSize ;  /* 0x0000000000577805 */ /* 0x000fca0000008a00 */
[----:B------:R-:W-:-:S05]  /*0e50*/  IMAD R87, R87, -0xa0, RZ ;  /* 0xffffff6057577824 */ /* 0x000fca00078e02ff */
[----:B------:R-:W-:-:S14]  /*0e60*/  R2UR UR4, R87 ;  /* 0x00000000570472ca */ /* 0x000fdc00000e0000 */
[----:B------:R-:W2:Y:S01]  /*0e70*/  LDCU UR4, c[0x0][UR4+0x2b4] ;  /* 0x00005680040477ac */ /* 0x000ea20008000800 */
[----:B------:R-:W-:-:S05]  /*0e80*/  CS2R.32 R87, SR_CgaSize ;  /* 0x0000000000577805 */ /* 0x000fca0000008a00 */
[----:B------:R-:W-:-:S05]  /*0e90*/  IMAD R87, R87, -0xa0, RZ ;  /* 0xffffff6057577824 */ /* 0x000fca00078e02ff */
[----:B------:R-:W-:-:S14]  /*0ea0*/  R2UR UR6, R87 ;  /* 0x00000000570672ca */ /* 0x000fdc00000e0000 */
[----:B------:R-:W3:Y:S01]  /*0eb0*/  LDCU UR6, c[0x0][UR6+0x2b0] ;  /* 0x00005600060677ac */ /* 0x000ee20008000800 */
[----:B------:R-:W4:Y:S01]  /*0ec0*/  S2UR UR9, SR_CTAID.X ;  /* 0x00000000000979c3 */ /* 0x000f220000002500 */
[----:B------:R-:W-:Y:S01]  /*0ed0*/  UISETP.NE.AND UP1, UPT, UR5, 0x2, UPT ;  /* 0x000000020500788c */ /* 0x000fe2000bf25270 */
[----:B------:R-:W-:-:S05]  /*0ee0*/  CS2R.32 R0, SR_CgaSize ;  /* 0x0000000000007805 */ /* 0x000fca0000008a00 */
[----:B------:R-:W-:-:S06]  /*0ef0*/  IMAD R0, R0, -0xa0, RZ ;  /* 0xffffff6000007824 */ /* 0x000fcc00078e02ff */
[----:B------:R-:W3:Y:S01]  /*0f00*/  LDC R0, c[0x0][R0+0x2a4] ;  /* 0x0000a90000007b82 */ /* 0x000ee20000000800 */
[----:B-1----:R-:W-:-:S07]  /*0f10*/  I2FP.F32.U32 R86, UR8 ;  /* 0x0000000800567c45 */ /* 0x002fce0008201000 */
[----:B------:R-:W1:Y:S01]  /*0f20*/  LDC R11, c[0x0][0xb24] ;  /* 0x0002c900ff0b7b82 */ /* 0x000e620000000800 */
[----:B------:R-:W-:Y:S01]  /*0f30*/  MOV R20, UR8 ;  /* 0x0000000800147c02 */ /* 0x000fe20008000f00 */
[----:B--2---:R-:W-:Y:S01]  /*0f40*/  FMUL R86, R86, UR4 ;  /* 0x0000000456567c20 */ /* 0x004fe20008400000 */
[----:B------:R-:W-:Y:S01]  /*0f50*/  USHF.L.U32 UR4, UR37, 0xb, URZ ;  /* 0x0000000b25047899 */ /* 0x000fe200080006ff */
[----:B----4-:R-:W-:Y:S02]  /*0f60*/  I2FP.F32.U32 R87, UR9 ;  /* 0x0000000900577c45 */ /* 0x010fe40008201000 */
[----:B------:R-:W-:-:S05]  /*0f70*/  CS2R.32 R2, SR_CgaSize ;  /* 0x0000000000027805 */ /* 0x000fca0000008a00 */
[----:B------:R-:W-:-:S06]  /*0f80*/  IMAD R2, R2, -0xa0, RZ ;  /* 0xffffff6002027824 */ /* 0x000fcc00078e02ff */
[----:B------:R-:W2:Y:S01]  /*0f90*/  LDC R2, c[0x0][R2+0x2a0] ;  /* 0x0000a80002027b82 */ /* 0x000ea20000000800 */
[----:B------:R-:W-:Y:S01]  /*0fa0*/  MOV R21, UR9 ;  /* 0x0000000900157c02 */ /* 0x000fe20008000f00 */
[----:B------:R-:W4:Y:S01]  /*0fb0*/  F2I.U32.TRUNC.NTZ R86, R86 ;  /* 0x0000005600567305 */ /* 0x000f22000020f000 */
[----:B------:R-:W-:Y:S01]  /*0fc0*/  ULOP3.LUT UR4, UR4, 0x800, URZ, 0xc0, !UPT ;  /* 0x0000080004047892 */ /* 0x000fe2000f8ec0ff */
[----:B---3--:R-:W-:Y:S01]  /*0fd0*/  FMUL R87, R87, UR6 ;  /* 0x0000000657577c20 */ /* 0x008fe20008400000 */
[----:B------:R-:W3:Y:S03]  /*0fe0*/  LDCU UR6, c[0x0][0xb30] ;  /* 0x00016600ff0677ac */ /* 0x000ee60008000800 */
[----:B------:R-:W2:Y:S02]  /*0ff0*/  LDC R40, c[0x0][0xb24] ;  /* 0x0002c900ff287b82 */ /* 0x000ea40000000800 */
[----:B------:R-:W3:Y:S06]  /*1000*/  F2I.U32.TRUNC.NTZ R87, R87 ;  /* 0x0000005700577305 */ /* 0x000eec000020f000 */
[----:B------:R-:W2:Y:S01]  /*1010*/  S2UR UR36, SR_CTAID.Z ;  /* 0x00000000002479c3 */ /* 0x000ea20000002700 */
[----:B----4-:R-:W-:Y:S01]  /*1020*/  IMAD.MOV R86, RZ, RZ, -R86 ;  /* 0x000000ffff567224 */ /* 0x010fe200078e0a56 */
[----:B-1----:R-:W-:-:S03]  /*1030*/  ISETP.GE.AND P0, PT, R11, 0x1, PT ;  /* 0x000000010b00780c */ /* 0x002fc60003f06270 */
[----:B------:R-:W-:Y:S01]  /*1040*/  IMAD R86, R0, R86, UR8 ;  /* 0x0000000800567e24 */ /* 0x000fe2000f8e0256 */
[----:B------:R-:W-:Y:S01]  /*1050*/  PRMT R0, RZ, 0x7610, R0 ;  /* 0x00007610ff007816 */ /* 0x000fe20000000000 */
[----:B---3--:R-:W-:Y:S01]  /*1060*/  UISETP.NE.AND UP2, UPT, UR6, 0x1, UPT ;  /* 0x000000010600788c */ /* 0x008fe2000bf45270 */
[----:B------:R-:W-:-:S04]  /*1070*/  IMAD.MOV R87, RZ, RZ, -R87 ;  /* 0x000000ffff577224 */ /* 0x000fc800078e0a57 */
[----:B--2---:R-:W-:Y:S01]  /*1080*/  IMAD R87, R2, R87, UR9 ;  /* 0x0000000902577e24 */ /* 0x004fe2000f8e0257 */
[----:B------:R-:W-:Y:S06]  /*1090*/  BRA.U UP3, `(.L_x_17) ;  /* 0x0000000103207547 */ /* 0x000fec000b800000 */
[C---:B------:R-:W-:Y:S02]  /*10a0*/  ISETP.NE.AND P2, PT, R86.reuse, 0x1, PT ;  /* 0x000000015600780c */ /* 0x040fe40003f45270 */
[----:B------:R-:W-:Y:S02]  /*10b0*/  ISETP.NE.AND P1, PT, R86, RZ, PT ;  /* 0x000000ff5600720c */ /* 0x000fe40003f25270 */
[C---:B------:R-:W-:Y:S02]  /*10c0*/  ISETP.NE.AND P3, PT, R87.reuse, RZ, PT ;  /* 0x000000ff5700720c */ /* 0x040fe40003f65270 */
[----:B------:R-:W-:Y:S02]  /*10d0*/  SEL R0, RZ, 0x2, P2 ;  /* 0x00000002ff007807 */ /* 0x000fe40001000000 */
[----:B------:R-:W-:Y:S02]  /*10e0*/  ISETP.EQ.OR P1, PT, R87, RZ, !P1 ;  /* 0x000000ff5700720c */ /* 0x000fe40004f22670 */
[----:B------:R-:W-:-:S02]  /*10f0*/  SEL R0, R0, 0x2, P3 ;  /* 0x0000000200007807 */ /* 0x000fc40001800000 */
[----:B------:R-:W-:-:S05]  /*1100*/  SEL R2, RZ, 0x1, !P1 ;  /* 0x00000001ff027807 */ /* 0x000fca0004800000 */
[----:B------:R-:W-:Y:S02]  /*1110*/  IMAD.IADD R0, R2, 0x1, R0 ;  /* 0x0000000102007824 */ /* 0x000fe400078e0200 */
.L_x_17:
[----:B------:R-:W-:Y:S05]  /*1120*/  @!P0 BRA `(.L_x_18) ;  /* 0x0000000000b88947 */ /* 0x000fea0003800000 */
[----:B------:R-:W1:Y:S01]  /*1130*/  LDC.64 R4, c[0x0][0xb18] ;  /* 0x0002c600ff047b82 */ /* 0x000e620000000a00 */
[----:B------:R-:W-:-:S07]  /*1140*/  ISETP.NE.AND P0, PT, R11, 0x1, PT ;  /* 0x000000010b00780c */ /* 0x000fce0003f05270 */
[----:B------:R-:W2:Y:S08]  /*1150*/  LDC R10, c[0x0][0xb0c] ;  /* 0x0002c300ff0a7b82 */ /* 0x000eb00000000800 */
[----:B------:R-:W3:Y:S08]  /*1160*/  LDC R13, c[0x0][0x370] ;  /* 0x0000dc00ff0d7b82 */ /* 0x000ef00000000800 */
[----:B------:R-:W4:Y:S01]  /*1170*/  LDC R12, c[0x0][0x374] ;  /* 0x0000dd00ff0c7b82 */ /* 0x000f220000000800 */
[----:B-1----:R-:W-:-:S07]  /*1180*/  ISETP.NE.AND P1, PT, R4, 0x1, PT ;  /* 0x000000010400780c */ /* 0x002fce0003f25270 */
[----:B------:R-:W3:Y:S01]  /*1190*/  LDC.64 R6, c[0x0][0xb10] ;  /* 0x0002c400ff067b82 */ /* 0x000ee20000000a00 */
[----:B--2---:R-:W-:-:S07]  /*11a0*/  ISETP.NE.AND P2, PT, R10, 0x1, PT ;  /* 0x000000010a00780c */ /* 0x004fce0003f45270 */
[----:B------:R-:W1:Y:S08]  /*11b0*/  LDC R8, c[0x0][0xb20] ;  /* 0x0002c800ff087b82 */ /* 0x000e700000000800 */
[----:B------:R-:W2:Y:S01]  /*11c0*/  LDC.64 R2, c[0x0][0xb28] ;  /* 0x0002ca00ff027b82 */ /* 0x000ea20000000a00 */
[----:B----4-:R-:W-:-:S04]  /*11d0*/  IMAD.HI.U32 R14, R12, R5, RZ ;  /* 0x000000050c0e7227 */ /* 0x010fc800078e00ff */
[----:B------:R-:W-:-:S04]  /*11e0*/  IMAD.HI.U32 R5, R20, R5, RZ ;  /* 0x0000000514057227 */ /* 0x000fc800078e00ff */
[----:B---3--:R-:W-:-:S05]  /*11f0*/  IMAD.HI.U32 R15, R13, R6, RZ ;  /* 0x000000060d0f7227 */ /* 0x008fca00078e00ff */
[-C--:B------:R-:W-:Y:S01]  /*1200*/  @P2 SHF.R.U32.HI R13, RZ, R7.reuse, R15 ;  /* 0x00000007ff0d2219 */ /* 0x080fe2000001160f */
[C---:B------:R-:W-:Y:S01]  /*1210*/  IMAD.HI.U32 R15, R21.reuse, R6, RZ ;  /* 0x00000006150f7227 */ /* 0x040fe200078e00ff */
[-C--:B-1----:R-:W-:Y:S02]  /*1220*/  @P1 SHF.R.U32.HI R12, RZ, R8.reuse, R14 ;  /* 0x00000008ff0c1219 */ /* 0x082fe4000001160e */
[----:B------:R-:W-:Y:S02]  /*1230*/  SHF.R.U32.HI R5, RZ, R8, R5 ;  /* 0x00000008ff057219 */ /* 0x000fe40000011605 */
[----:B------:R-:W-:Y:S02]  /*1240*/  SHF.R.U32.HI R15, RZ, R7, R15 ;  /* 0x00000007ff0f7219 */ /* 0x000fe4000001160f */
[----:B------:R-:W-:Y:S01]  /*1250*/  SEL R5, R20, R5, !P1 ;  /* 0x0000000514057207 */ /* 0x000fe20004800000 */
[----:B--2---:R-:W-:Y:S01]  /*1260*/  IMAD.HI.U32 R14, R12, R2, RZ ;  /* 0x000000020c0e7227 */ /* 0x004fe200078e00ff */
[----:B------:R-:W-:-:S03]  /*1270*/  SEL R15, R21, R15, !P2 ;  /* 0x0000000f150f7207 */ /* 0x000fc60005000000 */
[----:B------:R-:W-:Y:S01]  /*1280*/  IMAD.HI.U32 R6, R13, R2, RZ ;  /* 0x000000020d067227 */ /* 0x000fe200078e00ff */
[----:B------:R-:W-:-:S04]  /*1290*/  @P0 SHF.R.U32.HI R12, RZ, R3, R14 ;  /* 0x00000003ff0c0219 */ /* 0x000fc8000001160e */
[----:B------:R-:W-:Y:S01]  /*12a0*/  @P0 SHF.R.U32.HI R13, RZ, R3, R6 ;  /* 0x00000003ff0d0219 */ /* 0x000fe20000011606 */
[----:B------:R-:W-:-:S04]  /*12b0*/  IMAD R12, R12, R11, RZ ;  /* 0x0000000b0c0c7224 */ /* 0x000fc800078e02ff */
[----:B------:R-:W-:Y:S01]  /*12c0*/  IMAD R6, R13, R11, RZ ;  /* 0x0000000b0d067224 */ /* 0x000fe200078e02ff */
[----:B------:R-:W-:-:S04]  /*12d0*/  ISETP.GE.AND P1, PT, R5, R12, PT ;  /* 0x0000000c0500720c */ /* 0x000fc80003f26270 */
[----:B------:R-:W-:Y:S01]  /*12e0*/  ISETP.GE.OR P1, PT, R15, R6, P1 ;  /* 0x000000060f00720c */ /* 0x000fe20000f26670 */
[----:B------:R-:W-:-:S05]  /*12f0*/  IMAD.HI.U32 R6, R5, R2, RZ ;  /* 0x0000000205067227 */ /* 0x000fca00078e00ff */
[----:B------:R-:W-:-:S04]  /*1300*/  SHF.R.U32.HI R6, RZ, R3, R6 ;  /* 0x00000003ff067219 */ /* 0x000fc80000011606 */
[----:B------:R-:W-:-:S03]  /*1310*/  SEL R6, R5, R6, !P0 ;  /* 0x0000000605067207 */ /* 0x000fc60004000000 */
[----:B------:R-:W-:Y:S01]  /*1320*/  @!P1 IMAD.HI.U32 R7, R15, R2, RZ ;  /* 0x000000020f079227 */ /* 0x000fe200078e00ff */
[----:B------:R-:W-:-:S04]  /*1330*/  IADD3 R2, PT, PT, -R6, RZ, RZ ;  /* 0x000000ff06027210 */ /* 0x000fc80007ffe1ff */
[----:B------:R-:W-:Y:S01]  /*1340*/  @!P1 SHF.R.U32.HI R3, RZ, R3, R7 ;  /* 0x00000003ff039219 */ /* 0x000fe20000011607 */
[----:B------:R-:W-:Y:S01]  /*1350*/  IMAD R2, R11, R2, R5 ;  /* 0x000000020b027224 */ /* 0x000fe200078e0205 */
[----:B------:R-:W-:Y:S02]  /*1360*/  IADD3 R7, PT, PT, -R5, RZ, RZ ;  /* 0x000000ff05077210 */ /* 0x000fe40007ffe1ff */
[----:B------:R-:W-:-:S03]  /*1370*/  @!P1 SEL R3, R15, R3, !P0 ;  /* 0x000000030f039207 */ /* 0x000fc60004000000 */
[----:B------:R-:W-:Y:S02]  /*1380*/  IMAD R7, R4, R7, R20 ;  /* 0x0000000704077224 */ /* 0x000fe400078e0214 */
[--C-:B------:R-:W-:Y:S02]  /*1390*/  @!P1 IMAD.IADD R6, R6, 0x1, -R3.reuse ;  /* 0x0000000106069824 */ /* 0x100fe400078e0a03 */
[----:B------:R-:W-:Y:S01]  /*13a0*/  @!P1 IMAD R3, R2, R13, R3 ;  /* 0x0000000d02039224 */ /* 0x000fe200078e0203 */
[----:B------:R-:W-:Y:S01]  /*13b0*/  IADD3 R2, PT, PT, -R15, RZ, RZ ;  /* 0x000000ff0f027210 */ /* 0x000fe20007ffe1ff */
[----:B------:R-:W-:Y:S02]  /*13c0*/  @!P1 IMAD R5, R6, R11, R15 ;  /* 0x0000000b06059224 */ /* 0x000fe400078e020f */
[----:B------:R-:W-:Y:S02]  /*13d0*/  @!P1 IMAD.MOV.U32 R15, RZ, RZ, R3 ;  /* 0x000000ffff0f9224 */ /* 0x000fe400078e0003 */
[----:B------:R-:W-:-:S02]  /*13e0*/  IMAD R2, R10, R2, R21 ;  /* 0x000000020a027224 */ /* 0x000fc400078e0215 */
[----:B------:R-:W-:Y:S02]  /*13f0*/  IMAD R20, R5, R4, R7 ;  /* 0x0000000405147224 */ /* 0x000fe400078e0207 */
[----:B------:R-:W-:Y:S02]  /*1400*/  IMAD R21, R15, R10, R2 ;  /* 0x0000000a0f157224 */ /* 0x000fe400078e0202 */
.L_x_18:
[----:B------:R-:W-:Y:S05]  /*1410*/  BRA.U UP2, `(.L_x_19) ;  /* 0x0000000102407547 */ /* 0x000fea000b800000 */
[----:B------:R-:W1:Y:S08]  /*1420*/  LDC.64 R4, c[0x0][0xb10] ;  /* 0x0002c400ff047b82 */ /* 0x000e700000000a00 */
[----:B------:R-:W2:Y:S08]  /*1430*/  LDC.64 R2, c[0x0][0xb18] ;  /* 0x0002c600ff027b82 */ /* 0x000eb00000000a00 */
[----:B------:R-:W3:Y:S08]  /*1440*/  LDC R6, c[0x0][0xb20] ;  /* 0x0002c800ff067b82 */ /* 0x000ef00000000800 */
[----:B------:R-:W4:Y:S01]  /*1450*/  LDC R7, c[0x0][0xb0c] ;  /* 0x0002c300ff077b82 */ /* 0x000f220000000800 */
[----:B-1----:R-:W-:-:S05]  /*1460*/  IMAD.HI.U32 R4, R21, R4, RZ ;  /* 0x0000000415047227 */ /* 0x002fca00078e00ff */
[----:B------:R-:W-:Y:S01]  /*1470*/  SHF.R.U32.HI R4, RZ, R5, R4 ;  /* 0x00000005ff047219 */ /* 0x000fe20000011604 */
[----:B--2---:R-:W-:Y:S01]  /*1480*/  IMAD.HI.U32 R3, R20, R3, RZ ;  /* 0x0000000314037227 */ /* 0x004fe200078e00ff */
[----:B------:R-:W-:-:S04]  /*1490*/  ISETP.NE.AND P0, PT, R2, 0x1, PT ;  /* 0x000000010200780c */ /* 0x000fc80003f05270 */
[----:B---3--:R-:W-:-:S04]  /*14a0*/  SHF.R.U32.HI R3, RZ, R6, R3 ;  /* 0x00000006ff037219 */ /* 0x008fc80000011603 */
[----:B------:R-:W-:Y:S02]  /*14b0*/  SEL R3, R20, R3, !P0 ;  /* 0x0000000314037207 */ /* 0x000fe40004000000 */
[----:B----4-:R-:W-:-:S04]  /*14c0*/  ISETP.NE.AND P1, PT, R7, 0x1, PT ;  /* 0x000000010700780c */ /* 0x010fc80003f25270 */
[----:B------:R-:W-:-:S05]  /*14d0*/  SEL R4, R21, R4, !P1 ;  /* 0x0000000415047207 */ /* 0x000fca0004800000 */
[----:B------:R-:W-:Y:S02]  /*14e0*/  IMAD.IADD R5, R3, 0x1, -R4 ;  /* 0x0000000103057824 */ /* 0x000fe400078e0a04 */
[----:B------:R-:W-:Y:S02]  /*14f0*/  IMAD.IADD R3, R4, 0x1, -R3 ;  /* 0x0000000104037824 */ /* 0x000fe400078e0a03 */
[----:B------:R-:W-:Y:S02]  /*1500*/  IMAD R21, R5, R7, R21 ;  /* 0x0000000705157224 */ /* 0x000fe400078e0215 */
[----:B------:R-:W-:Y:S02]  /*1510*/  IMAD R20, R3, R2, R20 ;  /* 0x0000000203147224 */ /* 0x000fe400078e0214 */
.L_x_19:
[----:B------:R-:W-:Y:S05]  /*1520*/  BRA.U !UP0, `(.L_x_20) ;  /* 0x00000001080c7547 */ /* 0x000fea000b800000 */
[----:B------:R-:W-:Y:S01]  /*1530*/  UCGABAR_WAIT ;  /* 0x0000000000007dc7 */ /* 0x000fe20008000000 */
[----:B------:R-:W-:Y:S01]  /*1540*/  CCTL.IVALL ;  /* 0x00000000ff00798f */ /* 0x000fe20002000000 */
[----:B------:R-:W-:Y:S05]  /*1550*/  BRA `(.L_x_21) ;  /* 0x0000000000047947 */ /* 0x000fea0003800000 */
.L_x_20:
[----:B------:R-:W-:Y:S06]  /*1560*/  BAR.SYNC.DEFER_BLOCKING 0x0 ;  /* 0x0000000000007b1d */ /* 0x000fec0000010000 */
.L_x_21:
[----:B------:R-:W-:Y:S05]  /*1570*/  BRA.U UP1, `(.L_x_22) ;  /* 0x00000015013c7547 */ /* 0x000fea000b800000 */
[----:B------:R-:W1:Y:S01]  /*1580*/  LDCU UR15, c[0x0][0x38c] ;  /* 0x00007180ff0f77ac */ /* 0x000e620008000800 */
[----:B------:R-:W2:Y:S01]  /*1590*/  LDC R8, c[0x0][0x370] ;  /* 0x0000dc00ff087b82 */ /* 0x000ea20000000800 */
[----:B------:R-:W-:Y:S01]  /*15a0*/  PLOP3.LUT P1, PT, PT, PT, UP4, 0x80, 0x8 ;  /* 0x000000000008781c */ /* 0x000fe20003f2f048 */
[----:B------:R-:W-:Y:S01]  /*15b0*/  IMAD.MOV.U32 R15, RZ, RZ, 0x1 ;  /* 0x00000001ff0f7424 */ /* 0x000fe200078e00ff */
[----:B------:R-:W-:Y:S01]  /*15c0*/  ISETP.EQ.OR P4, PT, R9, RZ, P5 ;  /* 0x000000ff0900720c */ /* 0x000fe20002f82670 */
[----:B------:R-:W-:Y:S01]  /*15d0*/  IMAD.MOV.U32 R14, RZ, RZ, RZ ;  /* 0x000000ffff0e7224 */ /* 0x000fe200078e00ff */
[----:B------:R-:W-:Y:S02]  /*15e0*/  PLOP3.LUT P1, PT, P1, PT, PT, 0x8, 0x80 ;  /* 0x000000000080781c */ /* 0x000fe40000f2e170 */
[----:B------:R-:W-:Y:S01]  /*15f0*/  CS2R R12, SRZ ;  /* 0x00000000000c7805 */ /* 0x000fe2000001ff00 */
[----:B------:R-:W-:Y:S01]  /*1600*/  IMAD.MOV.U32 R11, RZ, RZ, 0x1 ;  /* 0x00000001ff0b7424 */ /* 0x000fe200078e00ff */
[----:B------:R-:W3:Y:S01]  /*1610*/  LDC R0, c[0x0][0x374] ;  /* 0x0000dd00ff007b82 */ /* 0x000ee20000000800 */
[----:B------:R-:W4:Y:S01]  /*1620*/  LDCU.64 UR30, c[0x0][0x348] ;  /* 0x00006900ff1e77ac */ /* 0x000f220008000a00 */
[----:B------:R-:W-:Y:S01]  /*1630*/  UMOV UR13, URZ ;  /* 0x000000ff000d7c82 */ /* 0x000fe20008000000 */
[----:B-1----:R-:W-:-:S04]  /*1640*/  UIADD3 UR6, UPT, UPT, UR15, 0x3f, URZ ;  /* 0x0000003f0f067890 */ /* 0x002fc8000fffe0ff */
[----:B------:R-:W-:-:S04]  /*1650*/  USHF.R.S32.HI UR22, URZ, 0x1f, UR6 ;  /* 0x0000001fff167899 */ /* 0x000fc80008011406 */
[----:B------:R-:W-:Y:S02]  /*1660*/  ULEA.HI UR22, UR22, UR6, URZ, 0x6 ;  /* 0x0000000616167291 */ /* 0x000fe4000f8f30ff */
[----:B------:R-:W-:Y:S02]  /*1670*/  UIADD3 UR6, UPT, UPT, UR15, -0x1, URZ ;  /* 0xffffffff0f067890 */ /* 0x000fe4000fffe0ff */
[----:B------:R-:W-:Y:S02]  /*1680*/  USHF.R.S32.HI UR22, URZ, 0x6, UR22 ;  /* 0x00000006ff167899 */ /* 0x000fe40008011416 */
[----:B------:R-:W-:Y:S02]  /*1690*/  UISETP.GE.U32.AND UP1, UPT, UR6, -0x7f, UPT ;  /* 0xffffff810600788c */ /* 0x000fe4000bf26070 */
[----:B------:R-:W-:Y:S02]  /*16a0*/  UISETP.LT.U32.AND UP0, UPT, UR22, 0x6, UPT ;  /* 0x000000061600788c */ /* 0x000fe4000bf01070 */
[----:B------:R-:W-:-:S02]  /*16b0*/  UIADD3 UR15, UPT, UPT, UR15, 0x7e, URZ ;  /* 0x0000007e0f0f7890 */ /* 0x000fc4000fffe0ff */
[----:B------:R-:W-:Y:S02]  /*16c0*/  USEL UR21, UR22, 0x6, UP0 ;  /* 0x0000000616157887 */ /* 0x000fe40008000000 */
[----:B------:R-:W-:Y:S02]  /*16d0*/  UISETP.NE.AND UP0, UPT, UR5, URZ, UPT ;  /* 0x000000ff0500728c */ /* 0x000fe4000bf05270 */
[----:B------:R-:W-:Y:S02]  /*16e0*/  UIADD3 UR6, UPT, UPT, UR21, -0x1, URZ ;  /* 0xffffffff15067890 */ /* 0x000fe4000fffe0ff */
[----:B------:R-:W-:Y:S02]  /*16f0*/  @UP1 UIADD3 UR6, UPT, UPT, UR21, URZ, URZ ;  /* 0x000000ff15061290 */ /* 0x000fe4000fffe0ff */
[----:B------:R-:W-:Y:S02]  /*1700*/  USEL UR7, UR7, 0x2, UP0 ;  /* 0x0000000207077887 */ /* 0x000fe40008000000 */
[----:B------:R-:W-:-:S02]  /*1710*/  UIADD3 UR14, UPT, UPT, UR22, -UR21, URZ ;  /* 0x80000015160e7290 */ /* 0x000fc4000fffe0ff */
[----:B--2-4-:R-:W-:-:S12]  /*1720*/  UIADD3 UR6, UPT, UPT, UR6, 0x1, URZ ;  /* 0x0000000106067890 */ /* 0x014fd8000fffe0ff */
.L_x_42:
[----:B------:R-:W-:Y:S01]  /*1730*/  UISETP.NE.AND UP0, UPT, UR37, URZ, UPT ;  /* 0x000000ff2500728c */ /* 0x000fe2000bf05270 */
[----:B------:R-:W1:Y:S08]  /*1740*/  S2UR UR37, SR_CgaCtaId ;  /* 0x00000000002579c3 */ /* 0x000e700000008800 */
[----:B------:R-:W-:Y:S05]  /*1750*/  BRA.U UP0, `(.L_x_23) ;  /* 0x0000000100347547 */ /* 0x000fea000b800000 */
[----:B------:R-:W2:Y:S01]  /*1760*/  S2R R2, SR_CgaCtaId ;  /* 0x0000000000027919 */ /* 0x000ea20000008800 */
[----:B------:R-:W-:-:S04]  /*1770*/  MOV R3, 0x400 ;  /* 0x0000040000037802 */ /* 0x000fc80000000f00 */
[----:B--2---:R-:W-:Y:S02]  /*1780*/  LEA R2, R2, R3, 0x18 ;  /* 0x0000000302027211 */ /* 0x004fe400078ec0ff */
[----:B------:R-:W-:-:S03]  /*1790*/  SHF.L.U32 R3, R11, 0x1f, RZ ;  /* 0x0000001f0b037819 */ /* 0x000fc600000006ff */
[----:B------:R-:W-:-:S04]  /*17a0*/  IMAD R2, R12, 0x8, R2 ;  /* 0x000000080c027824 */ /* 0x000fc800078e0202 */
[----:B------:R-:W2:Y:S02]  /*17b0*/  SYNCS.PHASECHK.TRANS64.TRYWAIT P0, [R2+URZ+0x120], R3 ;  /* 0x00012003020075a7 */ /* 0x000ea400080011ff */
[----:B--2---:R-:W-:Y:S05]  /*17c0*/  @!P0 BRA `(.L_x_24) ;  /* 0x0000007800888947 */ /* 0x004fea0003800000 */
.L_x_140:
[----:B------:R-:W-:Y:S01]  /*17d0*/  VIADD R12, R12, 0x1 ;  /* 0x000000010c0c7836 */ /* 0x000fe20000000000 */
[----:B------:R2:W-:Y:S04]  /*17e0*/  SYNCS.ARRIVE.TRANS64.A1T0 RZ, [R2+URZ+0x110], RZ ;  /* 0x000110ff02ff79a7 */ /* 0x0005e800081000ff */
[----:B------:R-:W-:-:S04]  /*17f0*/  ISETP.NE.AND P0, PT, R12, 0x2, PT ;  /* 0x000000020c00780c */ /* 0x000fc80003f05270 */
[----:B------:R-:W-:Y:S02]  /*1800*/  SEL R12, R12, RZ, P0 ;  /* 0x000000ff0c0c7207 */ /* 0x000fe40000000000 */
[----:B--2---:R-:W-:-:S04]  /*1810*/  SEL R2, RZ, 0x1, P0 ;  /* 0x00000001ff027807 */ /* 0x004fc80000000000 */
[----:B------:R-:W-:-:S07]  /*1820*/  LOP3.LUT R11, R11, R2, RZ, 0x3c, !PT ;  /* 0x000000020b0b7212 */ /* 0x000fce00078e3cff */
.L_x_23:
[----:B------:R-:W-:Y:S01]  /*1830*/  UMOV UR5, 0x400 ;  /* 0x0000040000057882 */ /* 0x000fe20000000000 */
[----:B------:R-:W-:Y:S01]  /*1840*/  SHF.L.U32 R2, R15, 0x1f, RZ ;  /* 0x0000001f0f027819 */ /* 0x000fe200000006ff */
[----:B-1----:R-:W-:Y:S01]  /*1850*/  ULEA UR5, UR37, UR5, 0x18 ;  /* 0x0000000525057291 */ /* 0x002fe2000f8ec0ff */
[----:B------:R-:W-:Y:S01]  /*1860*/  R2UR UR34, R21 ;  /* 0x00000000152272ca */ /* 0x000fe200000e0000 */
[----:B------:R-:W-:Y:S01]  /*1870*/  UISETP.GE.U32.AND UP0, UPT, UR15, 0x7f, UPT ;  /* 0x0000007f0f00788c */ /* 0x000fe2000bf06070 */
[----:B------:R-:W-:Y:S01]  /*1880*/  R2UR UR18, R20 ;  /* 0x00000000141272ca */ /* 0x000fe200000e0000 */
[----:B------:R-:W-:Y:S01]  /*1890*/  ULEA UR8, UR13, UR5, 0x3 ;  /* 0x000000050d087291 */ /* 0x000fe2000f8e18ff */
[----:B------:R-:W-:-:S08]  /*18a0*/  UMOV UR23, URZ ;  /* 0x000000ff00177c82 */ /* 0x000fd00008000000 */
[----:B------:R1:W2:Y:S01]  /*18b0*/  SYNCS.PHASECHK.TRANS64.TRYWAIT P0, [UR8+0x30], R2 ;  /* 0x00003002ff0075a7 */ /* 0x0002a20008001108 */
[----:B------:R-:W-:Y:S02]  /*18c0*/  USHF.L.U32 UR34, UR34, 0x7, URZ ;  /* 0x0000000722227899 */ /* 0x000fe400080006ff */
[----:B------:R-:W-:Y:S01]  /*18d0*/  USHF.L.U32 UR18, UR18, 0x7, URZ ;  /* 0x0000000712127899 */ /* 0x000fe200080006ff */
[----:B------:R-:W-:Y:S11]  /*18e0*/  BRA.U !UP0, `(.L_x_25) ;  /* 0x0000000108f47547 */ /* 0x000ff6000b800000 */
[----:B------:R-:W-:Y:S02]  /*18f0*/  UIADD3 UR26, UPT, UPT, UR34, 0x40, URZ ;  /* 0x00000040221a7890 */ /* 0x000fe4000fffe0ff */
[----:B------:R-:W-:Y:S01]  /*1900*/  UIADD3 UR10, UPT, UPT, UR18, 0x40, URZ ;  /* 0x00000040120a7890 */ /* 0x000fe2000fffe0ff */
[----:B------:R-:W-:Y:S01]  /*1910*/  UMOV UR29, URZ ;  /* 0x000000ff001d7c82 */ /* 0x000fe20008000000 */
[----:B------:R-:W-:-:S10]  /*1920*/  UMOV UR39, UR13 ;  /* 0x0000000d00277c82 */ /* 0x000fd40008000000 */
.L_x_31:
[----:B------:R-:W-:Y:S01]  /*1930*/  ULEA UR33, UR39, UR5, 0x3 ;  /* 0x0000000527217291 */ /* 0x000fe2000f8e18ff */
[----:B--2---:R-:W-:Y:S01]  /*1940*/  @!P5 MOV R3, 0x8000 ;  /* 0x000080000003d802 */ /* 0x004fe20000000f00 */
[----:B-12---:R-:W-:Y:S10]  /*1950*/  @P0 BRA `(.L_x_26) ;  /* 0x00000000000c0947 */ /* 0x006ff40003800000 */
[----:B------:R-:W-:-:S04]  /*1960*/  SHF.L.U32 R4, R15, 0x1f, RZ ;  /* 0x0000001f0f047819 */ /* 0x000fc800000006ff */
[----:B------:R-:W2:Y:S02]  /*1970*/  SYNCS.PHASECHK.TRANS64.TRYWAIT P0, [UR33+0x30], R4 ;  /* 0x00003004ff0075a7 */ /* 0x000ea40008001121 */
[----:B--2---:R-:W-:Y:S05]  /*1980*/  @!P0 BRA `(.L_x_27) ;  /* 0x00000078002c8947 */ /* 0x004fea0003800000 */
.L_x_26:
[----:B------:R2:W-:Y:S01]  /*1990*/  @!P5 SYNCS.ARRIVE.TRANS64 RZ, [UR33], R3 ;  /* 0x00000003ffffd9a7 */ /* 0x0005e20008000021 */
[----:B------:R-:W-:-:S04]  /*19a0*/  ULOP3.LUT UR8, UR7, 0x2, URZ, 0xfc, !UPT ;  /* 0x0000000207087892 */ /* 0x000fc8000f8efcff */
[----:B------:R-:W-:-:S09]  /*19b0*/  UISETP.NE.AND UP0, UPT, UR8, 0x2, UPT ;  /* 0x000000020800788c */ /* 0x000fd2000bf05270 */
[----:B------:R-:W-:Y:S05]  /*19c0*/  BRA.U UP0, `(.L_x_28) ;  /* 0x0000000100047547 */ /* 0x000fea000b800000 */
[----:B------:R-:W-:Y:S05]  /*19d0*/  BPT.TRAP 0x1 ;  /* 0x000000040000795c */ /* 0x000fea0000300000 */
.L_x_28:
[----:B------:R-:W-:Y:S04]  /*19e0*/  BSSY.RECONVERGENT B0, `(.L_x_29) ;  /* 0x0000003000007945 */ /* 0x000fe80003800200 */
[----:B------:R-:W-:Y:S05]  /*19f0*/  @P4 BRA `(.L_x_30) ;  /* 0x0000000000044947 */ /* 0x000fea0003800000 */
[----:B------:R-:W-:Y:S05]  /*1a00*/  BPT.TRAP 0x1 ;  /* 0x000000040000795c */ /* 0x000fea0000300000 */
.L_x_30:
[----:B------:R-:W-:Y:S05]  /*1a10*/  BSYNC.RECONVERGENT B0 ;  /* 0x0000000000007941 */ /* 0x000fea0003800200 */
.L_x_29:
[----:B------:R-:W-:Y:S02]  /*1a20*/  UIADD3 UR13, UPT, UPT, UR39, 0x1, URZ ;  /* 0x00000001270d7890 */ /* 0x000fe4000fffe0ff */
[----:B------:R-:W-:Y:S02]  /*1a30*/  UIADD3 UR44, UP1, UPT, UR30, 0x80, URZ ;  /* 0x000000801e2c7890 */ /* 0x000fe4000ff3e0ff */
[----:B------:R-:W-:Y:S02]  /*1a40*/  UISETP.NE.AND UP0, UPT, UR13, 0x6, UPT ;  /* 0x000000060d00788c */ /* 0x000fe4000bf05270 */
[----:B------:R-:W-:Y:S02]  /*1a50*/  USHF.L.U32 UR19, UR29, 0x6, URZ ;  /* 0x000000061d137899 */ /* 0x000fe400080006ff */
[----:B------:R-:W-:Y:S02]  /*1a60*/  USEL UR9, URZ, 0x1, UP0 ;  /* 0x00000001ff097887 */ /* 0x000fe40008000000 */
[----:B------:R-:W-:-:S02]  /*1a70*/  USEL UR13, UR13, URZ, UP0 ;  /* 0x000000ff0d0d7287 */ /* 0x000fc40008000000 */
[----:B------:R-:W-:Y:S02]  /*1a80*/  UIADD3 UR42, UP0, UPT, UR30, 0x180, URZ ;  /* 0x000001801e2a7890 */ /* 0x000fe4000ff1e0ff */
[----:B------:R-:W-:Y:S01]  /*1a90*/  ULEA UR8, UR13, UR5, 0x3 ;  /* 0x000000050d087291 */ /* 0x000fe2000f8e18ff */
[----:B------:R-:W-:Y:S01]  /*1aa0*/  LOP3.LUT R15, R15, UR9, RZ, 0x3c, !PT ;  /* 0x000000090f0f7c12 */ /* 0x000fe2000f8e3cff */
[----:B------:R-:W-:Y:S02]  /*1ab0*/  UIADD3.X UR45, UPT, UPT, URZ, UR31, URZ, UP1, !UPT ;  /* 0x0000001fff2d7290 */ /* 0x000fe40008ffe4ff */
[----:B------:R-:W-:Y:S01]  /*1ac0*/  ULEA.HI UR35, UR4, UR19, URZ, 0x1a ;  /* 0x0000001304237291 */ /* 0x000fe2000f8fd0ff */
[----:B-1----:R-:W-:Y:S01]  /*1ad0*/  SHF.L.U32 R2, R15, 0x1f, RZ ;  /* 0x0000001f0f027819 */ /* 0x002fe200000006ff */
[----:B------:R-:W-:Y:S01]  /*1ae0*/  UIADD3.X UR43, UPT, UPT, URZ, UR31, URZ, UP0, !UPT ;  /* 0x0000001fff2b7290 */ /* 0x000fe200087fe4ff */
[----:B------:R-:W-:Y:S02]  /*1af0*/  UMOV UR38, 0x30000 ;  /* 0x0003000000267882 */ /* 0x000fe40000000000 */
[----:B------:R4:W1:Y:S01]  /*1b00*/  SYNCS.PHASECHK.TRANS64.TRYWAIT P0, [UR8+0x30], R2 ;  /* 0x00003002ff0075a7 */ /* 0x0008620008001108 */
[----:B------:R-:W-:Y:S01]  /*1b10*/  USHF.L.U32 UR8, UR39, 0xe, URZ ;  /* 0x0000000e27087899 */ /* 0x000fe200080006ff */
[----:B------:R-:W-:Y:S01]  /*1b20*/  UMOV UR40, 0x0 ;  /* 0x0000000000287882 */ /* 0x000fe20000000000 */
[----:B------:R-:W-:-:S02]  /*1b30*/  UMOV UR41, 0x10000000 ;  /* 0x1000000000297882 */ /* 0x000fc40000000000 */
[----:B------:R-:W-:Y:S02]  /*1b40*/  ULEA UR24, UR4, UR8, 0x1 ;  /* 0x0000000804187291 */ /* 0x000fe4000f8e08ff */
[----:B------:R-:W-:Y:S02]  /*1b50*/  UIADD3 UR8, UPT, UPT, UR5, UR8, URZ ;  /* 0x0000000805087290 */ /* 0x000fe4000fffe0ff */
[----:B------:R-:W-:Y:S02]  /*1b60*/  UIADD3 UR24, UPT, UPT, UR5, UR24, URZ ;  /* 0x0000001805187290 */ /* 0x000fe4000fffe0ff */
[----:B------:R-:W-:Y:S02]  /*1b70*/  UIADD3 UR16, UPT, UPT, UR8, 0x20400, URZ ;  /* 0x0002040008107890 */ /* 0x000fe4000fffe0ff */
[----:B------:R-:W-:Y:S02]  /*1b80*/  UIADD3 UR32, UPT, UPT, UR24, 0x8400, URZ ;  /* 0x0000840018207890 */ /* 0x000fe4000fffe0ff */
[----:B------:R-:W-:-:S02]  /*1b90*/  UIADD3 UR24, UPT, UPT, UR24, 0xa400, URZ ;  /* 0x0000a40018187890 */ /* 0x000fc4000fffe0ff */
[----:B------:R-:W-:Y:S01]  /*1ba0*/  UIADD3 UR8, UPT, UPT, UR8, 0x22400, URZ ;  /* 0x0002240008087890 */ /* 0x000fe2000fffe0ff */
[----:B------:R-:W-:Y:S01]  /*1bb0*/  UMOV UR25, UR33 ;  /* 0x0000002100197c82 */ /* 0x000fe20008000000 */
[----:B------:R-:W-:Y:S01]  /*1bc0*/  UMOV UR28, UR36 ;  /* 0x00000024001c7c82 */ /* 0x000fe20008000000 */
[----:B------:R-:W-:Y:S01]  /*1bd0*/  UMOV UR27, UR35 ;  /* 0x00000023001b7c82 */ /* 0x000fe20008000000 */
[----:B------:R-:W-:Y:S01]  /*1be0*/  UMOV UR17, UR33 ;  /* 0x0000002100117c82 */ /* 0x000fe20008000000 */
[----:B------:R-:W-:Y:S01]  /*1bf0*/  UMOV UR20, UR36 ;  /* 0x0000002400147c82 */ /* 0x000fe20008000000 */
[----:B------:R4:W-:Y:S01]  /*1c00*/  UTMALDG.3D.MULTICAST [UR32], [UR44], UR38, desc[UR40] ;  /* 0x000028202c0073b4 */ /* 0x0009e20008011826 */
[----:B------:R-:W-:Y:S01]  /*1c10*/  UMOV UR12, UR36 ;  /* 0x00000024000c7c82 */ /* 0x000fe20008000000 */
[----:B------:R-:W-:Y:S01]  /*1c20*/  UMOV UR9, UR33 ;  /* 0x0000002100097c82 */ /* 0x000fe20008000000 */
[----:B------:R-:W-:Y:S01]  /*1c30*/  UMOV UR11, UR19 ;  /* 0x00000013000b7c82 */ /* 0x000fe20008000000 */
[----:B------:R-:W-:Y:S01]  /*1c40*/  UIADD3 UR29, UPT, UPT, UR29, 0x1, URZ ;  /* 0x000000011d1d7890 */ /* 0x000fe2000fffe0ff */
[----:B------:R-:W-:Y:S01]  /*1c50*/  UMOV UR23, UR6 ;  /* 0x0000000600177c82 */ /* 0x000fe20008000000 */
[----:B------:R-:W-:Y:S01]  /*1c60*/  UMOV UR39, UR13 ;  /* 0x0000000d00277c82 */ /* 0x000fe20008000000 */
[----:B------:R4:W-:Y:S01]  /*1c70*/  UTMALDG.3D.MULTICAST [UR24], [UR44], UR38, desc[UR40] ;  /* 0x000028182c0073b4 */ /* 0x0009e20008011826 */
[----:B------:R-:W-:Y:S01]  /*1c80*/  UISETP.NE.AND UP0, UPT, UR29, UR6, UPT ;  /* 0x000000061d00728c */ /* 0x000fe2000bf05270 */
[----:B------:R4:W-:Y:S01]  /*1c90*/  UTMALDG.3D [UR16], [UR42], desc[UR40] ;  /* 0x000028102a0075b4 */ /* 0x0009e20008011000 */
[----:B------:R4:W-:Y:S07]  /*1ca0*/  UTMALDG.3D [UR8], [UR42], desc[UR40] ;  /* 0x000028082a0075b4 */ /* 0x0009ee0008011000 */
[----:B----4-:R-:W-:Y:S05]  /*1cb0*/  BRA.U UP0, `(.L_x_31) ;  /* 0xfffffffd001c7547 */ /* 0x010fea000b83ffff */
.L_x_25:
[----:B------:R-:W-:Y:S01]  /*1cc0*/  ULEA UR8, UR13, UR5, 0x3 ;  /* 0x000000050d087291 */ /* 0x000fe2000f8e18ff */
[----:B-1----:R-:W-:Y:S01]  /*1cd0*/  SHF.L.U32 R2, R15, 0x1f, RZ ;  /* 0x0000001f0f027819 */ /* 0x002fe200000006ff */
[----:B------:R-:W-:Y:S01]  /*1ce0*/  @!P1 SYNCS.ARRIVE.TRANS64.A1T0 RZ, [UR5+0xa8], RZ ;  /* 0x0000a8ffffff99a7 */ /* 0x000fe20008100005 */
[----:B------:R-:W-:-:S06]  /*1cf0*/  UISETP.GT.AND UP0, UPT, UR22, UR21, UPT ;  /* 0x000000151600728c */ /* 0x000fcc000bf04270 */
[----:B--2---:R1:W2:Y:S03]  /*1d00*/  SYNCS.PHASECHK.TRANS64.TRYWAIT P0, [UR8+0x30], R2 ;  /* 0x00003002ff0075a7 */ /* 0x0042a60008001108 */
[----:B------:R-:W-:Y:S05]  /*1d10*/  BRA.U !UP0, `(.L_x_32) ;  /* 0x0000000108f07547 */ /* 0x000fea000b800000 */
[----:B------:R-:W-:Y:S02]  /*1d20*/  UIADD3 UR38, UPT, UPT, UR14, UR23, URZ ;  /* 0x000000170e267290 */ /* 0x000fe4000fffe0ff */
[----:B------:R-:W-:Y:S02]  /*1d30*/  UIADD3 UR26, UPT, UPT, UR34, 0x40, URZ ;  /* 0x00000040221a7890 */ /* 0x000fe4000fffe0ff */
[----:B------:R-:W-:Y:S01]  /*1d40*/  UIADD3 UR10, UPT, UPT, UR18, 0x40, URZ ;  /* 0x00000040120a7890 */ /* 0x000fe2000fffe0ff */
[----:B------:R-:W-:-:S11]  /*1d50*/  UMOV UR39, UR13 ;  /* 0x0000000d00277c82 */ /* 0x000fd60008000000 */
.L_x_38:
[----:B------:R-:W-:Y:S01]  /*1d60*/  ULEA UR33, UR39, UR5, 0x3 ;  /* 0x0000000527217291 */ /* 0x000fe2000f8e18ff */
[----:B--2---:R-:W-:Y:S01]  /*1d70*/  @!P5 MOV R3, 0x8000 ;  /* 0x000080000003d802 */ /* 0x004fe20000000f00 */
[----:B-12---:R-:W-:Y:S10]  /*1d80*/  @P0 BRA `(.L_x_33) ;  /* 0x00000000000c0947 */ /* 0x006ff40003800000 */
[----:B------:R-:W-:-:S04]  /*1d90*/  SHF.L.U32 R4, R15, 0x1f, RZ ;  /* 0x0000001f0f047819 */ /* 0x000fc800000006ff */
[----:B------:R-:W2:Y:S02]  /*1da0*/  SYNCS.PHASECHK.TRANS64.TRYWAIT P0, [UR33+0x30], R4 ;  /* 0x00003004ff0075a7 */ /* 0x000ea40008001121 */
[----:B--2---:R-:W-:Y:S05]  /*1db0*/  @!P0 BRA `(.L_x_34) ;  /* 0x0000007400388947 */ /* 0x004fea0003800000 */
.L_x_33:
[----:B------:R2:W-:Y:S01]  /*1dc0*/  @!P5 SYNCS.ARRIVE.TRANS64 RZ, [UR33], R3 ;  /* 0x00000003ffffd9a7 */ /* 0x0005e20008000021 */
[----:B------:R-:W-:-:S04]  /*1dd0*/  ULOP3.LUT UR8, UR7, 0x2, URZ, 0xfc, !UPT ;  /* 0x0000000207087892 */ /* 0x000fc8000f8efcff */
[----:B------:R-:W-:-:S09]  /*1de0*/  UISETP.NE.AND UP0, UPT, UR8, 0x2, UPT ;  /* 0x000000020800788c */ /* 0x000fd2000bf05270 */
[----:B------:R-:W-:Y:S05]  /*1df0*/  BRA.U UP0, `(.L_x_35) ;  /* 0x0000000100047547 */ /* 0x000fea000b800000 */
[----:B------:R-:W-:Y:S05]  /*1e00*/  BPT.TRAP 0x1 ;  /* 0x000000040000795c */ /* 0x000fea0000300000 */
.L_x_35:
[----:B------:R-:W-:Y:S04]  /*1e10*/  BSSY.RECONVERGENT B0, `(.L_x_36) ;  /* 0x0000003000007945 */ /* 0x000fe80003800200 */
[----:B------:R-:W-:Y:S05]  /*1e20*/  @P4 BRA `(.L_x_37) ;  /* 0x0000000000044947 */ /* 0x000fea0003800000 */
[----:B------:R-:W-:Y:S05]  /*1e30*/  BPT.TRAP 0x1 ;  /* 0x000000040000795c */ /* 0x000fea0000300000 */
.L_x_37:
[----:B------:R-:W-:Y:S05]  /*1e40*/  BSYNC.RECONVERGENT B0 ;  /* 0x0000000000007941 */ /* 0x000fea0003800200 */
.L_x_36:
        /* <DEDUP_REMOVED lines=36> */
[----:B------:R4:W-:Y:S02]  /*2090*/  UTMALDG.3D.MULTICAST [UR24], [UR44], UR29, desc[UR40] ;  /* 0x000028182c0073b4 */ /* 0x0009e4000801181d */
[----:B------:R-:W-:Y:S01]  /*20a0*/  UISETP.NE.AND UP0, UPT, UR23, UR38, UPT ;  /* 0x000000261700728c */ /* 0x000fe2000bf05270 */
[----:B------:R4:W-:Y:S01]  /*20b0*/  UTMALDG.3D [UR16], [UR42], desc[UR40] ;  /* 0x000028102a0075b4 */ /* 0x0009e20008011000 */
[----:B------:R4:W-:Y:S07]  /*20c0*/  UTMALDG.3D [UR8], [UR42], desc[UR40] ;  /* 0x000028082a0075b4 */ /* 0x0009ee0008011000 */
[----:B----4-:R-:W-:Y:S05]  /*20d0*/  BRA.U UP0, `(.L_x_38) ;  /* 0xfffffffd00207547 */ /* 0x010fea000b83ffff */
.L_x_32:
[C---:B-1----:R-:W-:Y:S01]  /*20e0*/  LEA R2, R14.reuse, UR5, 0x3 ;  /* 0x000000050e027c11 */ /* 0x042fe2000f8e18ff */
[----:B------:R-:W-:Y:S01]  /*20f0*/  NOP ;  /* 0x0000000000007918 */ /* 0x000fe20000000000 */
[----:B--2---:R-:W-:Y:S02]  /*2100*/  SHF.L.U32 R3, R13, 0x1f, RZ ;  /* 0x0000001f0d037819 */ /* 0x004fe400000006ff */
[----:B------:R-:W-:Y:S02]  /*2110*/  LEA R4, R14, UR5, 0x4 ;  /* 0x000000050e047c11 */ /* 0x000fe4000f8e20ff */
[----:B------:R-:W1:Y:S02]  /*2120*/  SYNCS.PHASECHK.TRANS64.TRYWAIT P0, [R2+URZ+0xb0], R3 ;  /* 0x0000b003020075a7 */ /* 0x000e6400080011ff */
[----:B-1----:R-:W-:Y:S05]  /*2130*/  @!P0 BRA `(.L_x_39) ;  /* 0x0000007000708947 */ /* 0x002fea0003800000 */
.L_x_143:
[----:B------:R-:W2:Y:S01]  /*2140*/  LDS.128 R4, [R4+0x140] ;  /* 0x0001400004047984 */ /* 0x000ea20000000c00 */
[----:B------:R-:W-:Y:S01]  /*2150*/  ISETP.GE.AND P0, PT, R40, 0x1, PT ;  /* 0x000000012800780c */ /* 0x000fe20003f06270 */
[----:B-1----:R-:W-:Y:S01]  /*2160*/  VIADD R2, R2, 0xc0 ;  /* 0x000000c002027836 */ /* 0x002fe20000000000 */
[----:B------:R-:W-:Y:S01]  /*2170*/  @!PT LDS RZ, [RZ] ;  /* 0x00000000fffff984 */ /* 0x000fe20000000800 */
[----:B------:R-:W-:Y:S01]  /*2180*/  @!PT LDS RZ, [RZ] ;  /* 0x00000000fffff984 */ /* 0x000fe20000000800 */
[----:B------:R-:W-:Y:S01]  /*2190*/  @!PT LDS RZ, [RZ] ;  /* 0x00000000fffff984 */ /* 0x000fe20000000800 */
[----:B------:R-:W-:Y:S01]  /*21a0*/  @!PT LDS RZ, [RZ] ;  /* 0x00000000fffff984 */ /* 0x000fe20000000800 */
[----:B------:R1:W-:Y:S06]  /*21b0*/  MEMBAR.ALL.CTA ;  /* 0x0000000000007992 */ /* 0x0003ec0000008000 */
[----:B-1----:R-:W1:Y:S01]  /*21c0*/  FENCE.VIEW.ASYNC.S ;  /* 0x00000000000073c6 */ /* 0x002e620000000000 */
[----:B------:R-:W-:-:S04]  /*21d0*/  PRMT R2, RZ, 0x654, R2 ;  /* 0x00000654ff027816 */ /* 0x000fc80000000002 */
[----:B-1----:R1:W-:Y:S01]  /*21e0*/  SYNCS.ARRIVE.TRANS64.RED.A1T0 RZ, [R2+URZ], RZ ;  /* 0x000000ff02ff79a7 */ /* 0x0023e200081004ff */
[----:B--2---:R-:W-:-:S13]  /*21f0*/  LOP3.LUT P2, RZ, R6, 0x1, RZ, 0xc0, !PT ;  /* 0x0000000106ff7812 */ /* 0x004fda000784c0ff */
[----:B------:R-:W-:Y:S01]  /*2200*/  @P2 SHF.R.U32.HI R3, RZ, 0x10, R5 ;  /* 0x00000010ff032819 */ /* 0x000fe20000011605 */
[----:B------:R-:W-:Y:S01]  /*2210*/  VOTEU.ANY UP0, P2 ;  /* 0x0000000000ff7886 */ /* 0x000fe20001000100 */
[----:B------:R-:W-:Y:S02]  /*2220*/  @P2 MOV R10, R4 ;  /* 0x00000004000a2202 */ /* 0x000fe40000000f00 */
[----:B------:R-:W-:Y:S02]  /*2230*/  @P2 R2UR.BROADCAST UR8, R3 ;  /* 0x00000000030822ca */ /* 0x000fe400008e0000 */
[----:B------:R-:W-:-:S11]  /*2240*/  @P2 LOP3.LUT R9, R5, 0xffff, RZ, 0xc0, !PT ;  /* 0x0000ffff05092812 */ /* 0x000fd600078ec0ff */
[----:B------:R-:W-:Y:S01]  /*2250*/  @UP0 UMOV UR36, UR8 ;  /* 0x0000000800240c82 */ /* 0x000fe20008000000 */
[----:B-1----:R-:W-:Y:S05]  /*2260*/  @!P0 BRA `(.L_x_40) ;  /* 0x0000000000b88947 */ /* 0x002fea0003800000 */
[----:B------:R-:W3:Y:S01]  /*2270*/  LDC.64 R4, c[0x0][0xb18] ;  /* 0x0002c600ff047b82 */ /* 0x000ee20000000a00 */
[----:B------:R-:W-:-:S07]  /*2280*/  ISETP.NE.AND P3, PT, R40, 0x1, PT ;  /* 0x000000012800780c */ /* 0x000fce0003f65270 */
[----:B------:R-:W1:Y:S08]  /*2290*/  LDC.64 R6, c[0x0][0xb10] ;  /* 0x0002c400ff067b82 */ /* 0x000e700000000a00 */
[----:B------:R-:W2:Y:S08]  /*22a0*/  LDC R16, c[0x0][0xb20] ;  /* 0x0002c800ff107b82 */ /* 0x000eb00000000800 */
[----:B------:R-:W4:Y:S01]  /*22b0*/  LDC R17, c[0x0][0xb0c] ;  /* 0x0002c300ff117b82 */ /* 0x000f220000000800 */
[----:B---3--:R-:W-:Y:S01]  /*22c0*/  IMAD.HI.U32 R19, R0, R5, RZ ;  /* 0x0000000500137227 */ /* 0x008fe200078e00ff */
[----:B------:R-:W-:-:S03]  /*22d0*/  ISETP.NE.AND P0, PT, R4, 0x1, PT ;  /* 0x000000010400780c */ /* 0x000fc60003f05270 */
[----:B------:R-:W-:-:S03]  /*22e0*/  IMAD.HI.U32 R5, R9, R5, RZ ;  /* 0x0000000509057227 */ /* 0x000fc600078e00ff */
[----:B------:R-:W3:Y:S01]  /*22f0*/  LDC.64 R2, c[0x0][0xb28] ;  /* 0x0002ca00ff027b82 */ /* 0x000ee20000000a00 */
[----:B-1----:R-:W-:-:S04]  /*2300*/  IMAD.HI.U32 R20, R8, R6, RZ ;  /* 0x0000000608147227 */ /* 0x002fc800078e00ff */
[----:B------:R-:W-:Y:S01]  /*2310*/  IMAD.HI.U32 R21, R10, R6, RZ ;  /* 0x000000060a157227 */ /* 0x000fe200078e00ff */
[----:B------:R-:W-:Y:S02]  /*2320*/  SHF.R.U32.HI R20, RZ, R7, R20 ;  /* 0x00000007ff147219 */ /* 0x000fe40000011614 */
[-C--:B--2---:R-:W-:Y:S02]  /*2330*/  SHF.R.U32.HI R19, RZ, R16.reuse, R19 ;  /* 0x00000010ff137219 */ /* 0x084fe40000011613 */
[----:B------:R-:W-:Y:S02]  /*2340*/  SHF.R.U32.HI R5, RZ, R16, R5 ;  /* 0x00000010ff057219 */ /* 0x000fe40000011605 */
[----:B------:R-:W-:Y:S02]  /*2350*/  SEL R19, R0, R19, !P0 ;  /* 0x0000001300137207 */ /* 0x000fe40004000000 */
[----:B------:R-:W-:Y:S02]  /*2360*/  SHF.R.U32.HI R21, RZ, R7, R21 ;  /* 0x00000007ff157219 */ /* 0x000fe40000011615 */
[----:B----4-:R-:W-:-:S02]  /*2370*/  ISETP.NE.AND P1, PT, R17, 0x1, PT ;  /* 0x000000011100780c */ /* 0x010fc40003f25270 */
[----:B------:R-:W-:Y:S02]  /*2380*/  SEL R5, R9, R5, !P0 ;  /* 0x0000000509057207 */ /* 0x000fe40004000000 */
[----:B------:R-:W-:Y:S02]  /*2390*/  SEL R20, R8, R20, !P1 ;  /* 0x0000001408147207 */ /* 0x000fe40004800000 */
[----:B------:R-:W-:Y:S01]  /*23a0*/  SEL R21, R10, R21, !P1 ;  /* 0x000000150a157207 */ /* 0x000fe20004800000 */
[----:B---3--:R-:W-:-:S04]  /*23b0*/  IMAD.HI.U32 R18, R19, R2, RZ ;  /* 0x0000000213127227 */ /* 0x008fc800078e00ff */
        /* <DEDUP_REMOVED lines=10> */
[----:B------:R-:W-:-:S04]  /*2460*/  @!P0 IMAD.HI.U32 R7, R21, R2, RZ ;  /* 0x0000000215078227 */ /* 0x000fc800078e00ff */
[----:B------:R-:W-:Y:S01]  /*2470*/  IMAD.MOV R2, RZ, RZ, -R6 ;  /* 0x000000ffff027224 */ /* 0x000fe200078e0a06 */
[----:B------:R-:W-:Y:S02]  /*2480*/  @!P0 SHF.R.U32.HI R3, RZ, R3, R7 ;  /* 0x00000003ff038219 */ /* 0x000fe40000011607 */
[----:B------:R-:W-:Y:S01]  /*2490*/  IADD3 R7, PT, PT, -R5, RZ, RZ ;  /* 0x000000ff05077210 */ /* 0x000fe20007ffe1ff */
[----:B------:R-:W-:Y:S01]  /*24a0*/  IMAD R2, R40, R2, R5 ;  /* 0x0000000228027224 */ /* 0x000fe200078e0205 */
        /* <DEDUP_REMOVED lines=10> */
.L_x_40:
[----:B------:R-:W1:Y:S02]  /*2550*/  LDCU UR8, c[0x0][0xb30] ;  /* 0x00016600ff0877ac */ /* 0x000e640008000800 */
[----:B-1----:R-:W-:-:S09]  /*2560*/  UISETP.NE.AND UP0, UPT, UR8, 0x1, UPT ;  /* 0x000000010800788c */ /* 0x002fd2000bf05270 */
[----:B------:R-:W-:Y:S05]  /*2570*/  BRA.U UP0, `(.L_x_41) ;  /* 0x0000000100407547 */ /* 0x000fea000b800000 */
[----:B------:R-:W1:Y:S08]  /*2580*/  LDC.64 R4, c[0x0][0xb10] ;  /* 0x0002c400ff047b82 */ /* 0x000e700000000a00 */
[----:B------:R-:W2:Y:S08]  /*2590*/  LDC.64 R2, c[0x0][0xb18] ;  /* 0x0002c600ff027b82 */ /* 0x000eb00000000a00 */
[----:B------:R-:W4:Y:S08]  /*25a0*/  LDC R6, c[0x0][0xb20] ;  /* 0x0002c800ff067b82 */ /* 0x000f300000000800 */
[----:B------:R-:W3:Y:S01]  /*25b0*/  LDC R7, c[0x0][0xb0c] ;  /* 0x0002c300ff077b82 */ /* 0x000ee20000000800 */
[----:B-1----:R-:W-:-:S05]  /*25c0*/  IMAD.HI.U32 R4, R10, R4, RZ ;  /* 0x000000040a047227 */ /* 0x002fca00078e00ff */
[----:B------:R-:W-:Y:S01]  /*25d0*/  SHF.R.U32.HI R4, RZ, R5, R4 ;  /* 0x00000005ff047219 */ /* 0x000fe20000011604 */
[----:B--2---:R-:W-:Y:S01]  /*25e0*/  IMAD.HI.U32 R3, R9, R3, RZ ;  /* 0x0000000309037227 */ /* 0x004fe200078e00ff */
[----:B------:R-:W-:-:S04]  /*25f0*/  ISETP.NE.AND P0, PT, R2, 0x1, PT ;  /* 0x000000010200780c */ /* 0x000fc80003f05270 */
[----:B----4-:R-:W-:-:S04]  /*2600*/  SHF.R.U32.HI R3, RZ, R6, R3 ;  /* 0x00000006ff037219 */ /* 0x010fc80000011603 */
[----:B------:R-:W-:Y:S02]  /*2610*/  SEL R3, R9, R3, !P0 ;  /* 0x0000000309037207 */ /* 0x000fe40004000000 */
[----:B---3--:R-:W-:-:S04]  /*2620*/  ISETP.NE.AND P1, PT, R7, 0x1, PT ;  /* 0x000000010700780c */ /* 0x008fc80003f25270 */
[----:B------:R-:W-:-:S05]  /*2630*/  SEL R4, R10, R4, !P1 ;  /* 0x000000040a047207 */ /* 0x000fca0004800000 */
[----:B------:R-:W-:Y:S02]  /*2640*/  IMAD.IADD R5, R3, 0x1, -R4 ;  /* 0x0000000103057824 */ /* 0x000fe400078e0a04 */
[----:B------:R-:W-:Y:S02]  /*2650*/  IMAD.IADD R3, R4, 0x1, -R3 ;  /* 0x0000000104037824 */ /* 0x000fe400078e0a03 */
[----:B------:R-:W-:Y:S02]  /*2660*/  IMAD R10, R5, R7, R10 ;  /* 0x00000007050a7224 */ /* 0x000fe400078e020a */
[----:B------:R-:W-:-:S07]  /*2670*/  IMAD R9, R3, R2, R9 ;  /* 0x0000000203097224 */ /* 0x000fce00078e0209 */
.L_x_41:
[----:B------:R-:W-:Y:S01]  /*2680*/  VIADD R14, R14, 0x1 ;  /* 0x000000010e0e7836 */ /* 0x000fe20000000000 */
[----:B------:R-:W-:Y:S01]  /*2690*/  PLOP3.LUT P1, PT, PT, PT, PT, 0x80, 0x8 ;  /* 0x000000000008781c */ /* 0x000fe20003f2f070 */
[----:B------:R-:W-:Y:S02]  /*26a0*/  IMAD.IADD R21, R10, 0x1, R87 ;  /* 0x000000010a157824 */ /* 0x000fe400078e0257 */
[----:B------:R-:W-:Y:S01]  /*26b0*/  IMAD.IADD R20, R9, 0x1, R86 ;  /* 0x0000000109147824 */ /* 0x000fe200078e0256 */
[----:B------:R-:W-:-:S04]  /*26c0*/  ISETP.NE.AND P0, PT, R14, 0x2, PT ;  /* 0x000000020e00780c */ /* 0x000fc80003f05270 */
[----:B------:R-:W-:Y:S02]  /*26d0*/  SEL R2, RZ, 0x1, P0 ;  /* 0x00000001ff027807 */ /* 0x000fe40000000000 */
[----:B------:R-:W-:Y:S02]  /*26e0*/  SEL R14, R14, RZ, P0 ;  /* 0x000000ff0e0e7207 */ /* 0x000fe40000000000 */
[----:B------:R-:W-:Y:S01]  /*26f0*/  LOP3.LUT R13, R13, R2, RZ, 0x3c, !PT ;  /* 0x000000020d0d7212 */ /* 0x000fe200078e3cff */
[----:B------:R-:W-:Y:S06]  /*2700*/  @P2 BRA `(.L_x_42) ;  /* 0xfffffff000082947 */ /* 0x000fec000383ffff */
[----:B------:R-:W-:Y:S01]  /*2710*/  UIADD3 UR5, UPT, UPT, UR5, 0x30, URZ ;  /* 0x0000003005057890 */ /* 0x000fe2000fffe0ff */
[----:B------:R-:W-:-:S03]  /*2720*/  SHF.L.U32 R2, R15, 0x1f, RZ ;  /* 0x0000001f0f027819 */ /* 0x000fc600000006ff */
[----:B------:R-:W-:-:S09]  /*2730*/  ULEA UR4, UR13, UR5, 0x3 ;  /* 0x000000050d047291 */ /* 0x000fd2000f8e18ff */
[----:B------:R-:W1:Y:S02]  /*2740*/  SYNCS.PHASECHK.TRANS64.TRYWAIT P0, [UR4], R2 ;  /* 0x00000002ff0075a7 */ /* 0x000e640008001104 */
[----:B-1----:R-:W-:Y:S05]  /*2750*/  @!P0 BRA `(.L_x_43) ;  /* 0x0000006800fc8947 */ /* 0x002fea0003800000 */
.L_x_145:
[----:B------:R-:W-:-:S04]  /*2760*/  UIADD3 UR6, UPT, UPT, UR13, 0x1, URZ ;  /* 0x000000010d067890 */ /* 0x000fc8000fffe0ff */
[----:B------:R-:W-:-:S04]  /*2770*/  UISETP.NE.AND UP0, UPT, UR6, 0x6, UPT ;  /* 0x000000060600788c */ /* 0x000fc8000bf05270 */
[----:B------:R-:W-:Y:S02]  /*2780*/  USEL UR7, URZ, 0x1, UP0 ;  /* 0x00000001ff077887 */ /* 0x000fe40008000000 */
[----:B------:R-:W-:-:S04]  /*2790*/  USEL UR6, UR6, URZ, UP0 ;  /* 0x000000ff06067287 */ /* 0x000fc80008000000 */
[----:B------:R-:W-:Y:S01]  /*27a0*/  ULEA UR4, UR6, UR5, 0x3 ;  /* 0x0000000506047291 */ /* 0x000fe2000f8e18ff */
[----:B-1----:R-:W-:-:S04]  /*27b0*/  LOP3.LUT R2, R15, UR7, RZ, 0x3c, !PT ;  /* 0x000000070f027c12 */ /* 0x002fc8000f8e3cff */
[----:B------:R-:W-:-:S04]  /*27c0*/  SHF.L.U32 R3, R2, 0x1f, RZ ;  /* 0x0000001f02037819 */ /* 0x000fc800000006ff */
[----:B------:R-:W1:Y:S02]  /*27d0*/  SYNCS.PHASECHK.TRANS64.TRYWAIT P0, [UR4], R3 ;  /* 0x00000003ff0075a7 */ /* 0x000e640008001104 */
[----:B-1----:R-:W-:Y:S05]  /*27e0*/  @!P0 BRA `(.L_x_44) ;  /* 0x0000006800f08947 */ /* 0x002fea0003800000 */
.L_x_147:
[----:B------:R-:W-:-:S04]  /*27f0*/  UIADD3 UR6, UPT, UPT, UR6, 0x1, URZ ;  /* 0x0000000106067890 */ /* 0x000fc8000fffe0ff */
[----:B------:R-:W-:-:S04]  /*2800*/  UISETP.NE.AND UP0, UPT, UR6, 0x6, UPT ;  /* 0x000000060600788c */ /* 0x000fc8000bf05270 */
[----:B------:R-:W-:Y:S02]  /*2810*/  USEL UR7, URZ, 0x1, UP0 ;  /* 0x00000001ff077887 */ /* 0x000fe40008000000 */
[----:B------:R-:W-:-:S04]  /*2820*/  USEL UR6, UR6, URZ, UP0 ;  /* 0x000000ff06067287 */ /* 0x000fc80008000000 */
[----:B------:R-:W-:Y:S01]  /*2830*/  ULEA UR4, UR6, UR5, 0x3 ;  /* 0x0000000506047291 */ /* 0x000fe2000f8e18ff */
[----:B------:R-:W-:-:S04]  /*2840*/  LOP3.LUT R2, R2, UR7, RZ, 0x3c, !PT ;  /* 0x0000000702027c12 */ /* 0x000fc8000f8e3cff */
[----:B-1----:R-:W-:-:S04]  /*2850*/  SHF.L.U32 R3, R2, 0x1f, RZ ;  /* 0x0000001f02037819 */ /* 0x002fc800000006ff */
[----:B------:R-:W1:Y:S02]  /*2860*/  SYNCS.PHASECHK.TRANS64.TRYWAIT P0, [UR4], R3 ;  /* 0x00000003ff0075a7 */ /* 0x000e640008001104 */
[----:B-1----:R-:W-:Y:S05]  /*2870*/  @!P0 BRA `(.L_x_45) ;  /* 0x0000006800e48947 */ /* 0x002fea0003800000 */
.L_x_149:
        /* <DEDUP_REMOVED lines=9> */
.L_x_151:
        /* <DEDUP_REMOVED lines=9> */
.L_x_153:
[----:B------:R-:W-:-:S04]  /*29a0*/  UIADD3 UR6, UPT, UPT, UR6, 0x1, URZ ;  /* 0x0000000106067890 */ /* 0x000fc8000fffe0ff */
[----:B------:R-:W-:-:S04]  /*29b0*/  UISETP.NE.AND UP0, UPT, UR6, 0x6, UPT ;  /* 0x000000060600788c */ /* 0x000fc8000bf05270 */
[----:B------:R-:W-:Y:S02]  /*29c0*/  USEL UR4, URZ, 0x1, UP0 ;  /* 0x00000001ff047887 */ /* 0x000fe40008000000 */
[----:B------:R-:W-:-:S04]  /*29d0*/  USEL UR6, UR6, URZ, UP0 ;  /* 0x000000ff06067287 */ /* 0x000fc80008000000 */
[----:B------:R-:W-:Y:S01]  /*29e0*/  ULEA UR6, UR6, UR5, 0x3 ;  /* 0x0000000506067291 */ /* 0x000fe2000f8e18ff */
[----:B------:R-:W-:-:S04]  /*29f0*/  LOP3.LUT R2, R2, UR4, RZ, 0x3c, !PT ;  /* 0x0000000402027c12 */ /* 0x000fc8000f8e3cff */
[----:B------:R-:W-:Y:S01]  /*2a00*/  SHF.L.U32 R2, R2, 0x1f, RZ ;  /* 0x0000001f02027819 */ /* 0x000fe200000006ff */
[----:B-1-3--:R-:W-:-:S07]  /*2a10*/  IMAD.U32 R0, RZ, RZ, UR6 ;  /* 0x00000006ff007e24 */ /* 0x00afce000f8e00ff */
.L_x_48:
[----:B-1----:R1:W2:Y:S02]  /*2a20*/  SYNCS.PHASECHK.TRANS64.TRYWAIT P0, [R0+URZ], R2 ;  /* 0x00000002000075a7 */ /* 0x0022a400080011ff */
[----:B--2---:R-:W-:Y:S05]  /*2a30*/  @!P0 NANOSLEEP.SYNCS 0x989680 ;  /* 0x009896800000895d */ /* 0x004fea0003900000 */
[----:B------:R-:W2:Y:S02]  /*2a40*/  @!P0 SYNCS.PHASECHK.TRANS64 P0, [R0+URZ], R2 ;  /* 0x00000002000085a7 */ /* 0x000ea400080010ff */
[----:B--2---:R-:W-:Y:S05]  /*2a50*/  @P0 EXIT ;  /* 0x000000000000094d */ /* 0x004fea0003800000 */
[----:B------:R-:W-:Y:S05]  /*2a60*/  BRA `(.L_x_48) ;  /* 0xfffffffc00ec7947 */ /* 0x000fea000383ffff */
.L_x_22:
[----:B------:R-:W-:-:S04]  /*2a70*/  UISETP.NE.AND UP0, UPT, UR37, URZ, UPT ;  /* 0x000000ff2500728c */ /* 0x000fc8000bf05270 */
[----:B------:R-:W-:-:S09]  /*2a80*/  UISETP.NE.OR UP0, UPT, UR5, 0x1, UP0 ;  /* 0x000000010500788c */ /* 0x000fd20008705670 */
[----:B------:R-:W-:Y:S05]  /*2a90*/  BRA.U UP0, `(.L_x_49) ;  /* 0x00000005004c7547 */ /* 0x000fea000b800000 */
[----:B------:R-:W-:Y:S01]  /*2aa0*/  HFMA2 R3, -RZ, RZ, 0, 0 ;  /* 0x00000000ff037431 */ /* 0x000fe200000001ff */
[----:B------:R-:W-:Y:S01]  /*2ab0*/  ISETP.GE.U32.AND P2, PT, R9, 0x2, PT ;  /* 0x000000020900780c */ /* 0x000fe20003f46070 */
[----:B------:R-:W-:Y:S01]  /*2ac0*/  IMAD.MOV.U32 R12, RZ, RZ, 0x1 ;  /* 0x00000001ff0c7424 */ /* 0x000fe200078e00ff */
[----:B------:R-:W-:Y:S01]  /*2ad0*/  CS2R R10, SRZ ;  /* 0x00000000000a7805 */ /* 0x000fe2000001ff00 */
[----:B------:R-:W-:Y:S01]  /*2ae0*/  IMAD.MOV.U32 R8, RZ, RZ, RZ ;  /* 0x000000ffff087224 */ /* 0x000fe200078e00ff */
[----:B------:R-:W-:Y:S01]  /*2af0*/  UMOV UR4, 0x400 ;  /* 0x0000040000047882 */ /* 0x000fe20000000000 */
[----:B------:R-:W-:Y:S01]  /*2b00*/  UMOV UR6, URZ ;  /* 0x000000ff00067c82 */ /* 0x000fe20008000000 */
[----:B------:R-:W-:-:S12]  /*2b10*/  ULEA UR37, UR37, UR4, 0x18 ;  /* 0x0000000425257291 */ /* 0x000fd8000f8ec0ff */
.L_x_53:
[----:B------:R-:W-:Y:S02]  /*2b20*/  LEA R0, R3, UR37, 0x3 ;  /* 0x0000002503007c11 */ /* 0x000fe4000f8e18ff */
[----:B------:R-:W-:-:S03]  /*2b30*/  SHF.L.U32 R4, R8, 0x1f, RZ ;  /* 0x0000001f08047819 */ /* 0x000fc600000006ff */
[----:B------:R-:W-:Y:S01]  /*2b40*/  VIADD R5, R0, 0x120 ;  /* 0x0000012000057836 */ /* 0x000fe20000000000 */
[----:B------:R-:W1:Y:S02]  /*2b50*/  SYNCS.PHASECHK.TRANS64.TRYWAIT P0, [R0+URZ+0x110], R4 ;  /* 0x00011004000075a7 */ /* 0x000e6400080011ff */
[----:B-1----:R-:W-:Y:S05]  /*2b60*/  @!P0 BRA `(.L_x_50) ;  /* 0x0000006800708947 */ /* 0x002fea0003800000 */
.L_x_154:
[----:B------:R-:W-:Y:S01]  /*2b70*/  ULEA UR5, UR6, UR37, 0x3 ;  /* 0x0000002506057291 */ /* 0x000fe2000f8e18ff */
[----:B-1----:R-:W-:Y:S01]  /*2b80*/  PRMT R0, RZ, 0x654, R5 ;  /* 0x00000654ff007816 */ /* 0x002fe20000000005 */
[----:B------:R-:W-:Y:S01]  /*2b90*/  @!P2 IMAD.MOV.U32 R4, RZ, RZ, 0x10 ;  /* 0x00000010ff04a424 */ /* 0x000fe200078e00ff */
[----:B------:R-:W-:Y:S01]  /*2ba0*/  SHF.L.U32 R5, R12, 0x1f, RZ ;  /* 0x0000001f0c057819 */ /* 0x000fe200000006ff */
[----:B------:R-:W-:Y:S01]  /*2bb0*/  UIADD3 UR4, UPT, UPT, UR5, 0xb0, URZ ;  /* 0x000000b005047890 */ /* 0x000fe2000fffe0ff */
[----:B------:R1:W-:Y:S05]  /*2bc0*/  SYNCS.ARRIVE.TRANS64.RED.A1T0 RZ, [R0+URZ], RZ ;  /* 0x000000ff00ff79a7 */ /* 0x0003ea00081004ff */
[----:B------:R-:W-:Y:S01]  /*2bd0*/  IMAD.U32 R6, RZ, RZ, UR4 ;  /* 0x00000004ff067e24 */ /* 0x000fe2000f8e00ff */
[----:B------:R-:W2:Y:S04]  /*2be0*/  SYNCS.PHASECHK.TRANS64.TRYWAIT P0, [UR5+0xc0], R5 ;  /* 0x0000c005ff0075a7 */ /* 0x000ea80008001105 */
[----:B------:R-:W-:Y:S01]  /*2bf0*/  PRMT R6, R9, 0x654, R6 ;  /* 0x0000065409067816 */ /* 0x000fe20000000006 */
[----:B-12---:R-:W-:Y:S06]  /*2c00*/  @!P0 BRA `(.L_x_51) ;  /* 0x00000068005c8947 */ /* 0x006fec0003800000 */
.L_x_156:
[----:B------:R-:W-:Y:S01]  /*2c10*/  ULEA UR4, UR6, UR37, 0x4 ;  /* 0x0000002506047291 */ /* 0x000fe2000f8e20ff */
[----:B------:R-:W-:Y:S01]  /*2c20*/  SEL R2, R6, R2, !P2 ;  /* 0x0000000206027207 */ /* 0x000fe20005000000 */
[----:B------:R-:W-:Y:S01]  /*2c30*/  UIADD3 UR5, UPT, UPT, UR5, 0xb0, URZ ;  /* 0x000000b005057890 */ /* 0x000fe2000fffe0ff */
[----:B-1----:R-:W-:Y:S01]  /*2c40*/  LEA R0, R11, UR37, 0x3 ;  /* 0x000000250b007c11 */ /* 0x002fe2000f8e18ff */
[----:B------:R-:W-:Y:S01]  /*2c50*/  UIADD3 UR4, UPT, UPT, UR4, 0x140, URZ ;  /* 0x0000014004047890 */ /* 0x000fe2000fffe0ff */
[----:B------:R1:W-:Y:S01]  /*2c60*/  @!P2 SYNCS.ARRIVE.TRANS64.RED RZ, [R2+URZ], R4 ;  /* 0x0000000402ffa9a7 */ /* 0x0003e200080004ff */
[----:B------:R-:W-:Y:S01]  /*2c70*/  UIADD3 UR6, UPT, UPT, UR6, 0x1, URZ ;  /* 0x0000000106067890 */ /* 0x000fe2000fffe0ff */
[----:B------:R-:W-:-:S03]  /*2c80*/  VIADD R3, R3, 0x1 ;  /* 0x0000000103037836 */ /* 0x000fc60000000000 */
[----:B------:R-:W-:Y:S02]  /*2c90*/  UISETP.NE.AND UP0, UPT, UR6, 0x2, UPT ;  /* 0x000000020600788c */ /* 0x000fe4000bf05270 */
[----:B------:R-:W-:Y:S01]  /*2ca0*/  ISETP.NE.AND P0, PT, R3, 0x2, PT ;  /* 0x000000020300780c */ /* 0x000fe20003f05270 */
[----:B------:R-:W-:Y:S06]  /*2cb0*/  UGETNEXTWORKID.BROADCAST [UR4], [UR5] ;  /* 0x00000000040073ca */ /* 0x000fec0008000100 */
[----:B------:R-:W-:Y:S02]  /*2cc0*/  USEL UR4, URZ, 0x1, UP0 ;  /* 0x00000001ff047887 */ /* 0x000fe40008000000 */
[----:B------:R-:W-:-:S04]  /*2cd0*/  USEL UR6, UR6, URZ, UP0 ;  /* 0x000000ff06067287 */ /* 0x000fc80008000000 */
[----:B------:R-:W-:Y:S02]  /*2ce0*/  LOP3.LUT R12, R12, UR4, RZ, 0x3c, !PT ;  /* 0x000000040c0c7c12 */ /* 0x000fe4000f8e3cff */
[----:B-1----:R-:W-:-:S04]  /*2cf0*/  SHF.L.U32 R4, R10, 0x1f, RZ ;  /* 0x0000001f0a047819 */ /* 0x002fc800000006ff */
[----:B------:R-:W1:Y:S02]  /*2d00*/  SYNCS.PHASECHK.TRANS64.TRYWAIT P1, [R0+URZ+0xb0], R4 ;  /* 0x0000b004000075a7 */ /* 0x000e6400080211ff */
[----:B-1----:R-:W-:Y:S05]  /*2d10*/  @!P1 BRA `(.L_x_52) ;  /* 0x0000006800309947 */ /* 0x002fea0003800000 */
.L_x_157:
[----:B-1----:R-:W-:Y:S01]  /*2d20*/  LEA R4, R11, UR37, 0x4 ;  /* 0x000000250b047c11 */ /* 0x002fe2000f8e20ff */
[----:B------:R-:W-:Y:S01]  /*2d30*/  VIADD R0, R0, 0xc0 ;  /* 0x000000c000007836 */ /* 0x000fe20000000000 */
[----:B------:R-:W-:Y:S01]  /*2d40*/  SEL R3, R3, RZ, P0 ;  /* 0x000000ff03037207 */ /* 0x000fe20000000000 */
[----:B------:R-:W-:-:S03]  /*2d50*/  VIADD R11, R11, 0x1 ;  /* 0x000000010b0b7836 */ /* 0x000fc60000000000 */
[----:B------:R-:W1:Y:S01]  /*2d60*/  LDS.128 R4, [R4+0x140] ;  /* 0x0001400004047984 */ /* 0x000e620000000c00 */
[----:B------:R-:W-:Y:S02]  /*2d70*/  PRMT R0, RZ, 0x654, R0 ;  /* 0x00000654ff007816 */ /* 0x000fe40000000000 */
[C---:B------:R-:W-:Y:S01]  /*2d80*/  ISETP.NE.AND P1, PT, R11.reuse, 0x2, PT ;  /* 0x000000020b00780c */ /* 0x040fe20003f25270 */
[----:B------:R-:W-:Y:S01]  /*2d90*/  @!PT LDS RZ, [RZ] ;  /* 0x00000000fffff984 */ /* 0x000fe20000000800 */
[----:B------:R-:W-:Y:S01]  /*2da0*/  @!PT LDS RZ, [RZ] ;  /* 0x00000000fffff984 */ /* 0x000fe20000000800 */
[----:B------:R-:W-:Y:S01]  /*2db0*/  @!PT LDS RZ, [RZ] ;  /* 0x00000000fffff984 */ /* 0x000fe20000000800 */
[----:B------:R-:W-:Y:S01]  /*2dc0*/  @!PT LDS RZ, [RZ] ;  /* 0x00000000fffff984 */ /* 0x000fe20000000800 */
[----:B------:R2:W-:Y:S06]  /*2dd0*/  MEMBAR.ALL.CTA ;  /* 0x0000000000007992 */ /* 0x0005ec0000008000 */
[----:B--2---:R-:W2:Y:S01]  /*2de0*/  FENCE.VIEW.ASYNC.S ;  /* 0x00000000000073c6 */ /* 0x004ea20000000000 */
[----:B------:R-:W-:Y:S01]  /*2df0*/  SEL R11, R11, RZ, P1 ;  /* 0x000000ff0b0b7207 */ /* 0x000fe20000800000 */
[----:B--2---:R2:W-:Y:S01]  /*2e00*/  SYNCS.ARRIVE.TRANS64.RED.A1T0 RZ, [R0+URZ], RZ ;  /* 0x000000ff00ff79a7 */ /* 0x0045e200081004ff */
[----:B-1----:R-:W-:-:S02]  /*2e10*/  LOP3.LUT P3, RZ, R6, 0x1, RZ, 0xc0, !PT ;  /* 0x0000000106ff7812 */ /* 0x002fc4000786c0ff */
[----:B------:R-:W-:-:S04]  /*2e20*/  SEL R4, RZ, 0x1, P1 ;  /* 0x00000001ff047807 */ /* 0x000fc80000800000 */
[----:B------:R-:W-:Y:S02]  /*2e30*/  LOP3.LUT R10, R10, R4, RZ, 0x3c, !PT ;  /* 0x000000040a0a7212 */ /* 0x000fe400078e3cff */
[----:B--2---:R-:W-:-:S04]  /*2e40*/  SEL R0, RZ, 0x1, P0 ;  /* 0x00000001ff007807 */ /* 0x004fc80000000000 */
[----:B------:R-:W-:Y:S01]  /*2e50*/  LOP3.LUT R8, R8, R0, RZ, 0x3c, !PT ;  /* 0x0000000008087212 */ /* 0x000fe200078e3cff */
[----:B------:R-:W-:Y:S06]  /*2e60*/  @P3 BRA `(.L_x_53) ;  /* 0xfffffffc002c3947 */ /* 0x000fec000383ffff */
[----:B------:R-:W-:Y:S01]  /*2e70*/  ULEA UR5, UR6, UR37, 0x3 ;  /* 0x0000002506057291 */ /* 0x000fe2000f8e18ff */
[----:B------:R-:W-:-:S08]  /*2e80*/  SHF.L.U32 R2, R12, 0x1f, RZ ;  /* 0x0000001f0c027819 */ /* 0x000fd000000006ff */
[----:B------:R-:W1:Y:S02]  /*2e90*/  SYNCS.PHASECHK.TRANS64 P0, [UR5+0xc0], R2 ;  /* 0x0000c002ff0075a7 */ /* 0x000e640008001005 */
[----:B-1----:R-:W-:Y:S05]  /*2ea0*/  @P0 BRA `(.L_x_54) ;  /* 0x0000000000080947 */ /* 0x002fea0003800000 */
[----:B------:R-:W1:Y:S02]  /*2eb0*/  SYNCS.PHASECHK.TRANS64.TRYWAIT P0, [UR5+0xc0], R2 ;  /* 0x0000c002ff0075a7 */ /* 0x000e640008001105 */
[----:B-1----:R-:W-:Y:S05]  /*2ec0*/  @!P0 BRA `(.L_x_55) ;  /* 0x0000006400d88947 */ /* 0x002fea0003800000 */
.L_x_54:
[----:B------:R-:W-:-:S04]  /*2ed0*/  UIADD3 UR4, UPT, UPT, UR6, 0x1, URZ ;  /* 0x0000000106047890 */ /* 0x000fc8000fffe0ff */
[----:B------:R-:W-:-:S04]  /*2ee0*/  UISETP.NE.AND UP0, UPT, UR4, 0x2, UPT ;  /* 0x000000020400788c */ /* 0x000fc8000bf05270 */
[----:B------:R-:W-:Y:S02]  /*2ef0*/  USEL UR7, URZ, 0x1, UP0 ;  /* 0x00000001ff077887 */ /* 0x000fe40008000000 */
[----:B------:R-:W-:-:S04]  /*2f00*/  USEL UR4, UR4, URZ, UP0 ;  /* 0x000000ff04047287 */ /* 0x000fc80008000000 */
[----:B------:R-:W-:Y:S01]  /*2f10*/  ULEA UR4, UR4, UR37, 0x3 ;  /* 0x0000002504047291 */ /* 0x000fe2000f8e18ff */
[----:B-1----:R-:W-:-:S04]  /*2f20*/  LOP3.LUT R2, R12, UR7, RZ, 0x3c, !PT ;  /* 0x000000070c027c12 */ /* 0x002fc8000f8e3cff */
[----:B------:R-:W-:-:S04]  /*2f30*/  SHF.L.U32 R0, R2, 0x1f, RZ ;  /* 0x0000001f02007819 */ /* 0x000fc800000006ff */
[----:B------:R-:W1:Y:S02]  /*2f40*/  SYNCS.PHASECHK.TRANS64 P0, [UR4+0xc0], R0 ;  /* 0x0000c000ff0075a7 */ /* 0x000e640008001004 */
[----:B-1----:R-:W-:Y:S05]  /*2f50*/  @P0 EXIT ;  /* 0x000000000000094d */ /* 0x002fea0003800000 */
[----:B------:R-:W-:Y:S02]  /*2f60*/  SHF.L.U32 R2, R2, 0x1f, RZ ;  /* 0x0000001f02027819 */ /* 0x000fe400000006ff */
[----:B------:R-:W-:-:S07]  /*2f70*/  MOV R0, UR4 ;  /* 0x0000000400007c02 */ /* 0x000fce0008000f00 */
.L_x_56:
[----:B-1----:R1:W2:Y:S02]  /*2f80*/  SYNCS.PHASECHK.TRANS64.TRYWAIT P0, [R0+URZ+0xc0], R2 ;  /* 0x0000c002000075a7 */ /* 0x0022a400080011ff */
[----:B--2---:R-:W-:Y:S05]  /*2f90*/  @!P0 NANOSLEEP.SYNCS 0x989680 ;  /* 0x009896800000895d */ /* 0x004fea0003900000 */
[----:B------:R-:W2:Y:S02]  /*2fa0*/  @!P0 SYNCS.PHASECHK.TRANS64 P0, [R0+URZ+0xc0], R2 ;  /* 0x0000c002000085a7 */ /* 0x000ea400080010ff */
[----:B--2---:R-:W-:Y:S05]  /*2fb0*/  @P0 EXIT ;  /* 0x000000000000094d */ /* 0x004fea0003800000 */
[----:B------:R-:W-:Y:S05]  /*2fc0*/  BRA `(.L_x_56) ;  /* 0xfffffffc00ec7947 */ /* 0x000fea000383ffff */
.L_x_49:
[----:B------:R-:W-:Y:S05]  /*2fd0*/  BRA.U UP3, `(.L_x_57) ;  /* 0x0000000d03bc7547 */ /* 0x000fea000b800000 */
[----:B------:R-:W-:Y:S01]  /*2fe0*/  UMOV UR4, 0x40 ;  /* 0x0000004000047882 */ /* 0x000fe20000000000 */
[----:B------:R-:W-:Y:S01]  /*2ff0*/  NOP ;  /* 0x0000000000007918 */ /* 0x000fe20000000000 */
[----:B------:R-:W-:Y:S01]  /*3000*/  ULEA UR4, UR37, UR4, 0x18 ;  /* 0x0000000425047291 */ /* 0x000fe2000f8ec0ff */
[----:B------:R-:W-:Y:S02]  /*3010*/  UMOV UR5, 0x400 ;  /* 0x0000040000057882 */ /* 0x000fe40000000000 */
[----:B------:R-:W-:-:S06]  /*3020*/  ULEA UR37, UR37, UR5, 0x18 ;  /* 0x0000000525257291 */ /* 0x000fcc000f8ec0ff */
[----:B------:R-:W1:Y:S02]  /*3030*/  LDS.U8 R2, [UR4+0x1c] ;  /* 0x00001c04ff027984 */ /* 0x000e640008000000 */
[----:B-1----:R-:W-:-:S13]  /*3040*/  ISETP.NE.AND P0, PT, R2, RZ, PT ;  /* 0x000000ff0200720c */ /* 0x002fda0003f05270 */
[----:B------:R-:W-:Y:S05]  /*3050*/  @P0 BRA `(.L_x_58) ;  /* 0x0000000000580947 */ /* 0x000fea0003800000 */
[----:B------:R-:W-:-:S13]  /*3060*/  ELECT P0, URZ, PT ;  /* 0x0000000000ff782f */ /* 0x000fda0003800000 */
[----:B------:R-:W-:Y:S05]  /*3070*/  @!P0 BRA `(.L_x_59) ;  /* 0x0000000000608947 */ /* 0x000fea0003800000 */
[----:B------:R-:W-:Y:S01]  /*3080*/  UMOV UR5, 0x10 ;  /* 0x0000001000057882 */ /* 0x000fe20000000000 */
[----:B------:R-:W-:Y:S01]  /*3090*/  HFMA2 R2, -RZ, RZ, 0, 5.9604644775390625e-08 ;  /* 0x00000001ff027431 */ /* 0x000fe200000001ff */
[----:B------:R-:W-:-:S03]  /*30a0*/  MOV R3, 0xffff ;  /* 0x0000ffff00037802 */ /* 0x000fc60000000f00 */
[----:B------:R-:W-:Y:S04]  /*30b0*/  DEPBAR.LE SB1, 0x36 ;  /* 0x00009d800000791a */ /* 0x000fe80000000000 */
[----:B------:R-:W1:Y:S02]  /*30c0*/  UTCATOMSWS.FIND_AND_SET.ALIGN UP0, UR5, UR5 ;  /* 0x00000005000575e3 */ /* 0x000e640008000800 */
[----:B-1----:R-:W-:Y:S01]  /*30d0*/  MOV R4, UR5 ;  /* 0x0000000500047c02 */ /* 0x002fe20008000f00 */
[----:B------:R-:W-:Y:S06]  /*30e0*/  BRA.U UP0, `(.L_x_60) ;  /* 0x0000000100187547 */ /* 0x000fec000b800000 */
.L_x_61:
[----:B------:R-:W-:Y:S05]  /*30f0*/  NANOSLEEP 0x64 ;  /* 0x000000640000795d */ /* 0x000fea0003800000 */
[----:B------:R-:W-:-:S05]  /*3100*/  UMOV UR5, 0x10 ;  /* 0x0000001000057882 */ /* 0x000fca0000000000 */
[----:B------:R-:W-:Y:S04]  /*3110*/  DEPBAR.LE SB1, 0x36 ;  /* 0x00009d800000791a */ /* 0x000fe80000000000 */
[----:B------:R-:W1:Y:S02]  /*3120*/  UTCATOMSWS.FIND_AND_SET.ALIGN UP0, UR5, UR5 ;  /* 0x00000005000575e3 */ /* 0x000e640008000800 */
[----:B-1----:R-:W-:Y:S01]  /*3130*/  MOV R4, UR5 ;  /* 0x0000000500047c02 */ /* 0x002fe20008000f00 */
[----:B------:R-:W-:Y:S05]  /*3140*/  BRA.U !UP0, `(.L_x_61) ;  /* 0xfffffffd08e87547 */ /* 0x000fea000b83ffff */
.L_x_60:
[-C--:B------:R-:W-:Y:S02]  /*3150*/  SHF.L.U32 R3, R3, R4.reuse, RZ ;  /* 0x0000000403037219 */ /* 0x080fe400000006ff */
[----:B------:R-:W-:Y:S01]  /*3160*/  SHF.L.U32 R2, R2, R4, RZ ;  /* 0x0000000402027219 */ /* 0x000fe200000006ff */
[----:B------:R-:W-:Y:S02]  /*3170*/  IMAD.SHL.U32 R4, R4, 0x20, RZ ;  /* 0x0000002004047824 */ /* 0x000fe400078e00ff */
[----:B------:R1:W-:Y:S04]  /*3180*/  ATOMS.OR RZ, [UR4+0x14], R3 ;  /* 0x00001403ffff798c */ /* 0x0003e8000b000004 */
[----:B------:R1:W-:Y:S04]  /*3190*/  ATOMS.OR RZ, [UR4+0x18], R2 ;  /* 0x00001802ffff798c */ /* 0x0003e8000b000004 */
[----:B------:R1:W-:Y:S01]  /*31a0*/  STS [UR37+0x160], R4 ;  /* 0x00016004ff007988 */ /* 0x0003e20008000825 */
[----:B------:R-:W-:Y:S05]  /*31b0*/  BRA `(.L_x_59) ;  /* 0x0000000000107947 */ /* 0x000fea0003800000 */
.L_x_58:
[----:B------:R-:W-:-:S05]  /*31c0*/  MOV R2, 0xffffffff ;  /* 0xffffffff00027802 */ /* 0x000fca0000000f00 */
[----:B------:R1:W-:Y:S02]  /*31d0*/  STS [UR37+0x160], R2 ;  /* 0x00016002ff007988 */ /* 0x0003e40008000825 */
[----:B-1----:R-:W-:Y:S02]  /*31e0*/  MOV R2, 0x3200 ;  /* 0x0000320000027802 */ /* 0x002fe40000000f00 */
[----:B-----5:R-:W-:Y:S05]  /*31f0*/  CALL.REL.NOINC `($__internal_1_$__cuda_sm10x_tcgen05_guardrail_trap_phase_invalid_during_alloc) ;  /* 0x0000006c00247944 */ /* 0x020fea0003c00000 */
.L_x_59:
[----:B------:R-:W-:Y:S05]  /*3200*/  WARPSYNC.ALL ;  /* 0x0000000000007948 */ /* 0x000fea0003800000 */
[----:B------:R-:W2:Y:S01]  /*3210*/  S2UR UR5, SR_CgaCtaId ;  /* 0x00000000000579c3 */ /* 0x000ea20000008800 */
[----:B------:R-:W-:Y:S01]  /*3220*/  UMOV UR4, 0x400 ;  /* 0x0000040000047882 */ /* 0x000fe20000000000 */
[----:B------:R-:W-:-:S06]  /*3230*/  NOP ;  /* 0x0000000000007918 */ /* 0x000fcc0000000000 */
[----:B------:R-:W-:Y:S06]  /*3240*/  BAR.ARV 0x6, 0xa0 ;  /* 0x0182800000007b1d */ /* 0x000fec0000002000 */
[----:B------:R-:W3:Y:S01]  /*3250*/  LDCU UR7, c[0x0][0x38c] ;  /* 0x00007180ff0777ac */ /* 0x000ee20008000800 */
[----:B------:R-:W-:Y:S01]  /*3260*/  LOP3.LUT R0, R0, 0xffff, RZ, 0xc0, !PT ;  /* 0x0000ffff00007812 */ /* 0x000fe200078ec0ff */
[----:B------:R-:W-:Y:S01]  /*3270*/  IMAD.MOV.U32 R11, RZ, RZ, 0x1 ;  /* 0x00000001ff0b7424 */ /* 0x000fe200078e00ff */
[----:B------:R-:W-:Y:S01]  /*3280*/  CS2R R8, SRZ ;  /* 0x0000000000087805 */ /* 0x000fe2000001ff00 */
[----:B------:R-:W4:Y:S01]  /*3290*/  LDCU UR6, c[0x0][0x38c] ;  /* 0x00007180ff0677ac */ /* 0x000f220008000800 */
[----:B------:R-:W-:Y:S01]  /*32a0*/  R2UR UR9, R0 ;  /* 0x00000000000972ca */ /* 0x000fe200000e0000 */
[----:B------:R-:W-:Y:S01]  /*32b0*/  IMAD.MOV.U32 R10, RZ, RZ, RZ ;  /* 0x000000ffff0a7224 */ /* 0x000fe200078e00ff */
[----:B------:R-:W-:Y:S01]  /*32c0*/  UMOV UR16, URZ ;  /* 0x000000ff00107c82 */ /* 0x000fe20008000000 */
[----:B------:R-:W-:Y:S01]  /*32d0*/  UMOV UR15, URZ ;  /* 0x000000ff000f7c82 */ /* 0x000fe20008000000 */
[----:B--2---:R-:W-:Y:S01]  /*32e0*/  ULEA UR5, UR5, UR4, 0x18 ;  /* 0x0000000405057291 */ /* 0x004fe2000f8ec0ff */
[----:B------:R-:W-:Y:S01]  /*32f0*/  UMOV UR24, 0x0 ;  /* 0x0000000000187882 */ /* 0x000fe20000000000 */
[----:B------:R-:W-:-:S02]  /*3300*/  UMOV UR25, 0x8218010 ;  /* 0x0821801000197882 */ /* 0x000fc40000000000 */
[----:B------:R-:W-:Y:S02]  /*3310*/  UIADD3 UR11, UPT, UPT, UR5, 0x8400, URZ ;  /* 0x00008400050b7890 */ /* 0x000fe4000fffe0ff */
[----:B------:R-:W-:Y:S02]  /*3320*/  UIADD3 UR12, UPT, UPT, UR5, 0x20400, URZ ;  /* 0x00020400050c7890 */ /* 0x000fe4000fffe0ff */
[----:B---3--:R-:W-:Y:S01]  /*3330*/  UIADD3 UR7, UPT, UPT, UR7, 0x3f, URZ ;  /* 0x0000003f07077890 */ /* 0x008fe2000fffe0ff */
[----:B-1----:R-:W1:Y:S01]  /*3340*/  LDS R2, [UR5+0x160] ;  /* 0x00016005ff027984 */ /* 0x002e620008000800 */
[----:B------:R-:W-:Y:S02]  /*3350*/  USHF.R.U32.HI UR11, URZ, 0x4, UR11 ;  /* 0x00000004ff0b7899 */ /* 0x000fe4000801160b */
[----:B------:R-:W-:Y:S02]  /*3360*/  USHF.R.S32.HI UR4, URZ, 0x1f, UR7 ;  /* 0x0000001fff047899 */ /* 0x000fe40008011407 */
[----:B------:R-:W-:-:S02]  /*3370*/  USHF.R.U32.HI UR12, URZ, 0x4, UR12 ;  /* 0x00000004ff0c7899 */ /* 0x000fc4000801160c */
[----:B------:R-:W-:Y:S02]  /*3380*/  ULEA.HI UR4, UR4, UR7, URZ, 0x6 ;  /* 0x0000000704047291 */ /* 0x000fe4000f8f30ff */
[----:B------:R-:W-:Y:S02]  /*3390*/  ULOP3.LUT UR11, UR11, 0x3fff, URZ, 0xc0, !UPT ;  /* 0x00003fff0b0b7892 */ /* 0x000fe4000f8ec0ff */
[----:B------:R-:W-:Y:S02]  /*33a0*/  USHF.R.S32.HI UR4, URZ, 0x6, UR4 ;  /* 0x00000006ff047899 */ /* 0x000fe40008011404 */
[----:B------:R-:W-:Y:S02]  /*33b0*/  ULOP3.LUT UR12, UR12, 0x3fff, URZ, 0xc0, !UPT ;  /* 0x00003fff0c0c7892 */ /* 0x000fe4000f8ec0ff */
[----:B------:R-:W-:Y:S01]  /*33c0*/  UISETP.LT.AND UP0, UPT, UR4, 0x1, UPT ;  /* 0x000000010400788c */ /* 0x000fe2000bf01270 */
[----:B------:R-:W-:Y:S01]  /*33d0*/  UMOV UR22, 0x0 ;  /* 0x0000000000167882 */ /* 0x000fe20000000000 */
[----:B------:R-:W-:-:S02]  /*33e0*/  UMOV UR23, 0x8218010 ;  /* 0x0821801000177882 */ /* 0x000fc40000000000 */
[----:B------:R-:W-:Y:S02]  /*33f0*/  USEL UR10, UR4, 0x1, !UP0 ;  /* 0x00000001040a7887 */ /* 0x000fe4000c000000 */
[----:B------:R-:W-:Y:S02]  /*3400*/  ULOP3.LUT UR11, UR11, 0x2000000, URZ, 0xfc, !UPT ;  /* 0x020000000b0b7892 */ /* 0x000fe4000f8efcff */
[----:B------:R-:W-:Y:S02]  /*3410*/  ULOP3.LUT UR12, UR12, 0x2000000, URZ, 0xfc, !UPT ;  /* 0x020000000c0c7892 */ /* 0x000fe4000f8efcff */
[----:B------:R-:W-:Y:S02]  /*3420*/  UIADD3 UR10, UPT, UPT, -UR10, URZ, URZ ;  /* 0x000000ff0a0a7290 */ /* 0x000fe4000fffe1ff */
[----:B----4-:R-:W-:Y:S01]  /*3430*/  UISETP.GE.AND UP3, UPT, UR6, 0x1, UPT ;  /* 0x000000010600788c */ /* 0x010fe2000bf66270 */
[----:B------:R-:W-:Y:S01]  /*3440*/  UMOV UR20, 0x0 ;  /* 0x0000000000147882 */ /* 0x000fe20000000000 */
[----:B------:R-:W-:Y:S01]  /*3450*/  UMOV UR21, 0x8218010 ;  /* 0x0821801000157882 */ /* 0x000fe20000000000 */
[----:B------:R-:W-:Y:S01]  /*3460*/  UMOV UR18, 0x0 ;  /* 0x0000000000127882 */ /* 0x000fe20000000000 */
[----:B------:R-:W-:Y:S01]  /*3470*/  UMOV UR19, 0x8218010 ;  /* 0x0821801000137882 */ /* 0x000fe20000000000 */
[----:B-1----:R-:W-:-:S15]  /*3480*/  R2UR UR17, R2 ;  /* 0x00000000021172ca */ /* 0x002fde00000e0000 */
.L_x_68:
[----:B------:R-:W-:Y:S02]  /*3490*/  LEA R0, R10, UR5, 0x3 ;  /* 0x000000050a007c11 */ /* 0x000fe4000f8e18ff */
[----:B------:R-:W-:Y:S02]  /*34a0*/  SHF.L.U32 R2, R9, 0x1f, RZ ;  /* 0x0000001f09027819 */ /* 0x000fe400000006ff */
[----:B------:R-:W-:Y:S01]  /*34b0*/  PLOP3.LUT P0, PT, PT, PT, UP3, 0x80, 0x8 ;  /* 0x000000000008781c */ /* 0x000fe20003f0f038 */
[----:B------:R-:W-:Y:S01]  /*34c0*/  VIADD R3, R0, 0xc0 ;  /* 0x000000c000037836 */ /* 0x000fe20000000000 */
[----:B-1----:R-:W1:Y:S02]  /*34d0*/  SYNCS.PHASECHK.TRANS64.TRYWAIT P1, [R0+URZ+0xb0], R2 ;  /* 0x0000b002000075a7 */ /* 0x002e6400080211ff */
[----:B-1-3--:R-:W-:Y:S09]  /*34e0*/  @!P1 BRA `(.L_x_62) ;  /* 0x0000006000689947 */ /* 0x00aff20003800000 */
.L_x_159:
[----:B------:R-:W-:Y:S01]  /*34f0*/  LEA R4, R10, UR5, 0x4 ;  /* 0x000000050a047c11 */ /* 0x000fe2000f8e20ff */
[----:B------:R-:W-:Y:S01]  /*3500*/  @UP3 ULEA UR6, UR15, UR5, 0x3 ;  /* 0x000000050f063291 */ /* 0x000fe2000f8e18ff */
[----:B------:R-:W-:Y:S01]  /*3510*/  PLOP3.LUT P2, PT, PT, PT, PT, 0x80, 0x8 ;  /* 0x000000000008781c */ /* 0x000fe20003f4f070 */
[----:B------:R-:W-:Y:S01]  /*3520*/  ULEA UR7, UR16, UR5, 0x3 ;  /* 0x0000000510077291 */ /* 0x000fe2000f8e18ff */
[----:B------:R-:W-:Y:S01]  /*3530*/  PRMT R3, RZ, 0x654, R3 ;  /* 0x00000654ff037816 */ /* 0x000fe20000000003 */
[----:B------:R-:W-:Y:S01]  /*3540*/  ULEA UR8, UR16, UR17, 0x7 ;  /* 0x0000001110087291 */ /* 0x000fe2000f8e38ff */
[----:B------:R-:W2:Y:S01]  /*3550*/  LDS.128 R4, [R4+0x140] ;  /* 0x0001400004047984 */ /* 0x000ea20000000c00 */
[----:B-1----:R-:W-:Y:S02]  /*3560*/  @P0 SHF.L.U32 R2, R8, 0x1f, RZ ;  /* 0x0000001f08020819 */ /* 0x002fe400000006ff */
[----:B------:R-:W-:Y:S01]  /*3570*/  SHF.L.U32 R0, R11, 0x1f, RZ ;  /* 0x0000001f0b007819 */ /* 0x000fe200000006ff */
[----:B------:R-:W-:Y:S01]  /*3580*/  @!PT LDS RZ, [RZ] ;  /* 0x00000000fffff984 */ /* 0x000fe20000000800 */
[----:B------:R-:W-:Y:S01]  /*3590*/  @!PT LDS RZ, [RZ] ;  /* 0x00000000fffff984 */ /* 0x000fe20000000800 */
[----:B------:R-:W-:Y:S01]  /*35a0*/  @!PT LDS RZ, [RZ] ;  /* 0x00000000fffff984 */ /* 0x000fe20000000800 */
[----:B------:R-:W-:Y:S01]  /*35b0*/  @!PT LDS RZ, [RZ] ;  /* 0x00000000fffff984 */ /* 0x000fe20000000800 */
[----:B------:R1:W-:Y:S06]  /*35c0*/  MEMBAR.ALL.CTA ;  /* 0x0000000000007992 */ /* 0x0003ec0000008000 */
[----:B-1----:R-:W1:Y:S02]  /*35d0*/  FENCE.VIEW.ASYNC.S ;  /* 0x00000000000073c6 */ /* 0x002e640000000000 */
[----:B-1----:R1:W-:Y:S01]  /*35e0*/  SYNCS.ARRIVE.TRANS64.RED.A1T0 RZ, [R3+URZ], RZ ;  /* 0x000000ff03ff79a7 */ /* 0x0023e200081004ff */
[----:B------:R1:W3:Y:S01]  /*35f0*/  @P0 SYNCS.PHASECHK.TRANS64.TRYWAIT P2, [UR6], R2 ;  /* 0x00000002ff0005a7 */ /* 0x0002e20008041106 */
[----:B--2---:R-:W-:Y:S01]  /*3600*/  LOP3.LUT P1, RZ, R6, 0x1, RZ, 0xc0, !PT ;  /* 0x0000000106ff7812 */ /* 0x004fe2000782c0ff */
[----:B------:R-:W2:Y:S02]  /*3610*/  SYNCS.PHASECHK.TRANS64.TRYWAIT P0, [UR7+0xf0], R0 ;  /* 0x0000f000ff0075a7 */ /* 0x000ea40008001107 */
[----:B-123--:R-:W-:Y:S10]  /*3620*/  @!P0 BRA `(.L_x_63) ;  /* 0x00000060002c8947 */ /* 0x00eff40003800000 */
.L_x_161:
[----:B------:R-:W-:Y:S01]  /*3630*/  IADD3 R10, PT, PT, R10, 0x1, RZ ;  /* 0x000000010a0a7810 */ /* 0x000fe20007ffe0ff */
[----:B------:R-:W-:Y:S06]  /*3640*/  BRA.U !UP3, `(.L_x_64) ;  /* 0x000000010bc07547 */ /* 0x000fec000b800000 */
[----:B------:R-:W-:Y:S01]  /*3650*/  UPLOP3.LUT UP4, UPT, UPT, UPT, UPT, 0x40, 0x4 ;  /* 0x000000000004789c */ /* 0x000fe20003f8e870 */
[----:B------:R-:W-:Y:S01]  /*3660*/  UMOV UR14, UR10 ;  /* 0x0000000a000e7c82 */ /* 0x000fe20008000000 */
[----:B------:R-:W-:Y:S01]  /*3670*/  UMOV UR13, UR4 ;  /* 0x00000004000d7c82 */ /* 0x000fe20008000000 */
[----:B------:R-:W-:-:S08]  /*3680*/  UMOV UR42, UR15 ;  /* 0x0000000f002a7c82 */ /* 0x000fd00008000000 */
.L_x_67:
[----:B------:R-:W-:Y:S02]  /*3690*/  UIADD3 UR14, UPT, UPT, UR14, 0x1, URZ ;  /* 0x000000010e0e7890 */ /* 0x000fe4000fffe0ff */
[----:B--2---:R-:W-:Y:S02]  /*36a0*/  ULEA UR6, UR42, UR5, 0x3 ;  /* 0x000000052a067291 */ /* 0x004fe4000f8e18ff */
[----:B------:R-:W-:Y:S01]  /*36b0*/  UISETP.NE.AND UP0, UPT, UR14, URZ, UPT ;  /* 0x000000ff0e00728c */ /* 0x000fe2000bf05270 */
[----:B---3--:R-:W-:Y:S10]  /*36c0*/  @P2 BRA `(.L_x_65) ;  /* 0x00000000000c2947 */ /* 0x008ff40003800000 */
[----:B-1----:R-:W-:Y:S04]  /*36d0*/  SHF.L.U32 R2, R8, 0x1f, RZ ;  /* 0x0000001f08027819 */ /* 0x002fe800000006ff */
[----:B------:R-:W1:Y:S02]  /*36e0*/  SYNCS.PHASECHK.TRANS64.TRYWAIT P0, [UR6], R2 ;  /* 0x00000002ff0075a7 */ /* 0x000e640008001106 */
[----:B-1----:R-:W-:Y:S05]  /*36f0*/  @!P0 BRA `(.L_x_66) ;  /* 0x0000006000108947 */ /* 0x002fea0003800000 */
.L_x_65:
[----:B------:R-:W-:Y:S01]  /*3700*/  UISETP.NE.AND UP1, UPT, UR13, 0x1, UPT ;  /* 0x000000010d00788c */ /* 0x000fe2000bf25270 */
[----:B------:R-:W-:Y:S01]  /*3710*/  PLOP3.LUT P2, PT, PT, PT, PT, 0x80, 0x8 ;  /* 0x000000000008781c */ /* 0x000fe20003f4f070 */
[----:B------:R-:W-:Y:S02]  /*3720*/  UIADD3 UR15, UPT, UPT, UR42, 0x1, URZ ;  /* 0x000000012a0f7890 */ /* 0x000fe4000fffe0ff */
[----:B------:R-:W-:Y:S02]  /*3730*/  ULEA UR28, UR42, UR12, 0xa ;  /* 0x0000000c2a1c7291 */ /* 0x000fe4000f8e50ff */
[----:B------:R-:W-:Y:S01]  /*3740*/  UISETP.NE.AND UP2, UPT, UR15, 0x6, UPT ;  /* 0x000000060f00788c */ /* 0x000fe2000bf45270 */
[----:B------:R-:W-:Y:S01]  /*3750*/  PLOP3.LUT P0, PT, PT, PT, UP1, 0x80, 0x8 ;  /* 0x000000000008781c */ /* 0x000fe20003f0f018 */
[----:B------:R-:W-:Y:S02]  /*3760*/  UIADD3 UR40, UPT, UPT, UR28, 0x80, URZ ;  /* 0x000000801c287890 */ /* 0x000fe4000fffe0ff */
[----:B------:R-:W-:Y:S02]  /*3770*/  USEL UR27, URZ, 0x1, UP2 ;  /* 0x00000001ff1b7887 */ /* 0x000fe40009000000 */
[----:B------:R-:W-:Y:S02]  /*3780*/  USEL UR15, UR15, URZ, UP2 ;  /* 0x000000ff0f0f7287 */ /* 0x000fe40009000000 */
[----:B------:R-:W-:Y:S02]  /*3790*/  UIADD3 UR36, UPT, UPT, UR28, 0x100, URZ ;  /* 0x000001001c247890 */ /* 0x000fe4000fffe0ff */
[----:B------:R-:W-:Y:S01]  /*37a0*/  @UP1 ULEA UR26, UR15, UR5, 0x3 ;  /* 0x000000050f1a1291 */ /* 0x000fe2000f8e18ff */
[----:B------:R-:W-:Y:S01]  /*37b0*/  LOP3.LUT R8, R8, UR27, RZ, 0x3c, !PT ;  /* 0x0000001b08087c12 */ /* 0x000fe2000f8e3cff */
[----:B------:R-:W-:Y:S02]  /*37c0*/  UIADD3 UR32, UPT, UPT, UR28, 0x180, URZ ;  /* 0x000001801c207890 */ /* 0x000fe4000fffe0ff */
[----:B------:R-:W-:Y:S01]  /*37d0*/  UIADD3 UR6, UPT, UPT, UR6, 0x30, URZ ;  /* 0x0000003006067890 */ /* 0x000fe2000fffe0ff */
[----:B-1----:R-:W-:Y:S01]  /*37e0*/  @P0 SHF.L.U32 R0, R8, 0x1f, RZ ;  /* 0x0000001f08000819 */ /* 0x002fe200000006ff */
[----:B------:R-:W-:Y:S01]  /*37f0*/  UIADD3 UR13, UPT, UPT, UR13, -0x1, URZ ;  /* 0xffffffff0d0d7890 */ /* 0x000fe2000fffe0ff */
[----:B------:R-:W-:Y:S02]  /*3800*/  UMOV UR29, 0x40004040 ;  /* 0x40004040001d7882 */ /* 0x000fe40000000000 */
[----:B------:R2:W3:Y:S01]  /*3810*/  @P0 SYNCS.PHASECHK.TRANS64.TRYWAIT P2, [UR26], R0 ;  /* 0x00000000ff0005a7 */ /* 0x0004e2000804111a */
[----:B------:R-:W-:Y:S01]  /*3820*/  ULEA UR26, UR42, UR11, 0xa ;  /* 0x0000000b2a1a7291 */ /* 0x000fe2000f8e50ff */
[----:B------:R-:W-:Y:S01]  /*3830*/  UMOV UR27, 0x40004040 ;  /* 0x40004040001b7882 */ /* 0x000fe20000000000 */
[----:B------:R-:W-:Y:S02]  /*3840*/  UMOV UR41, 0x40004040 ;  /* 0x4000404000297882 */ /* 0x000fe40000000000 */
[----:B------:R-:W-:Y:S02]  /*3850*/  UIADD3 UR38, UPT, UPT, UR26, 0x80, URZ ;  /* 0x000000801a267890 */ /* 0x000fe4000fffe0ff */
[----:B------:R-:W-:Y:S02]  /*3860*/  UIADD3 UR34, UPT, UPT, UR26, 0x100, URZ ;  /* 0x000001001a227890 */ /* 0x000fe4000fffe0ff */
[----:B------:R-:W-:Y:S01]  /*3870*/  UIADD3 UR30, UPT, UPT, UR26, 0x180, URZ ;  /* 0x000001801a1e7890 */ /* 0x000fe2000fffe0ff */
[----:B------:R2:W-:Y:S01]  /*3880*/  UTCHMMA gdesc[UR26], gdesc[UR28], tmem[UR8], tmem[UR24], idesc[UR25], UP4 ;  /* 0x00ff181c1a0075ea */ /* 0x0005e2000a000008 */
[----:B------:R-:W-:Y:S01]  /*3890*/  UPLOP3.LUT UP4, UPT, UPT, UPT, UPT, 0x80, 0x8 ;  /* 0x000000000008789c */ /* 0x000fe20003f8f070 */
[----:B------:R-:W-:Y:S01]  /*38a0*/  UMOV UR39, 0x40004040 ;  /* 0x4000404000277882 */ /* 0x000fe20000000000 */
[----:B------:R-:W-:Y:S01]  /*38b0*/  UMOV UR37, 0x40004040 ;  /* 0x4000404000257882 */ /* 0x000fe20000000000 */
[----:B------:R2:W-:Y:S01]  /*38c0*/  UTCHMMA gdesc[UR38], gdesc[UR40], tmem[UR8], tmem[UR22], idesc[UR23], UPT ;  /* 0x00ff1628260075ea */ /* 0x0005e2000b800008 */
[----:B------:R-:W-:Y:S01]  /*38d0*/  UMOV UR35, 0x40004040 ;  /* 0x4000404000237882 */ /* 0x000fe20000000000 */
[----:B------:R-:W-:Y:S01]  /*38e0*/  UMOV UR33, 0x40004040 ;  /* 0x4000404000217882 */ /* 0x000fe20000000000 */
[----:B------:R-:W-:Y:S01]  /*38f0*/  UMOV UR31, 0x40004040 ;  /* 0x40004040001f7882 */ /* 0x000fe20000000000 */
[----:B------:R2:W-:Y:S01]  /*3900*/  UTCHMMA gdesc[UR34], gdesc[UR36], tmem[UR8], tmem[UR20], idesc[UR21], UPT ;  /* 0x00ff1424220075ea */ /* 0x0005e2000b800008 */
[----:B------:R2:W-:Y:S01]  /*3910*/  UTCHMMA gdesc[UR30], gdesc[UR32], tmem[UR8], tmem[UR18], idesc[UR19], UPT ;  /* 0x00ff12201e0075ea */ /* 0x0005e2000b800008 */
[----:B------:R2:W-:Y:S01]  /*3920*/  UTCBAR.MULTICAST [UR6], URZ, UR9 ;  /* 0x000000ff060073e9 */ /* 0x0005e20008000809 */
[----:B------:R-:W-:Y:S01]  /*3930*/  UMOV UR42, UR15 ;  /* 0x0000000f002a7c82 */ /* 0x000fe20008000000 */
[----:B------:R-:W-:Y:S05]  /*3940*/  BRA.U UP0, `(.L_x_67) ;  /* 0xfffffffd00507547 */ /* 0x000fea000b83ffff */
.L_x_64:
[----:B------:R-:W-:Y:S01]  /*3950*/  UIADD3 UR16, UPT, UPT, UR16, 0x1, URZ ;  /* 0x0000000110107890 */ /* 0x000fe2000fffe0ff */
[C---:B------:R-:W-:Y:S01]  /*3960*/  ISETP.NE.AND P0, PT, R10.reuse, 0x2, PT ;  /* 0x000000020a00780c */ /* 0x040fe20003f05270 */
[----:B------:R-:W-:Y:S02]  /*3970*/  UIADD3 UR7, UPT, UPT, UR7, 0xd0, URZ ;  /* 0x000000d007077890 */ /* 0x000fe4000fffe0ff */
[----:B------:R-:W-:Y:S01]  /*3980*/  UISETP.NE.AND UP0, UPT, UR16, 0x4, UPT ;  /* 0x000000041000788c */ /* 0x000fe2000bf05270 */
[----:B-12---:R-:W-:Y:S02]  /*3990*/  SEL R0, RZ, 0x1, P0 ;  /* 0x00000001ff007807 */ /* 0x006fe40000000000 */
[----:B------:R-:W-:Y:S01]  /*39a0*/  SEL R10, R10, RZ, P0 ;  /* 0x000000ff0a0a7207 */ /* 0x000fe20000000000 */
[----:B------:R-:W-:Y:S01]  /*39b0*/  USEL UR6, URZ, 0x1, UP0 ;  /* 0x00000001ff067887 */ /* 0x000fe20008000000 */
[----:B------:R-:W-:Y:S01]  /*39c0*/  LOP3.LUT R9, R9, R0, RZ, 0x3c, !PT ;  /* 0x0000000009097212 */ /* 0x000fe200078e3cff */
[----:B------:R-:W-:Y:S01]  /*39d0*/  USEL UR16, UR16, URZ, UP0 ;  /* 0x000000ff10107287 */ /* 0x000fe20008000000 */
[----:B------:R1:W-:Y:S03]  /*39e0*/  UTCBAR [UR7], URZ ;  /* 0x000000ff070073e9 */ /* 0x0003e600080000ff */
[----:B------:R-:W-:Y:S01]  /*39f0*/  LOP3.LUT R11, R11, UR6, RZ, 0x3c, !PT ;  /* 0x000000060b0b7c12 */ /* 0x000fe2000f8e3cff */
[----:B------:R-:W-:Y:S07]  /*3a00*/  @P1 BRA `(.L_x_68) ;  /* 0xfffffff800a01947 */ /* 0x000fee000383ffff */
[----:B------:R-:W2:Y:S01]  /*3a10*/  S2UR UR4, SR_CgaCtaId ;  /* 0x00000000000479c3 */ /* 0x000ea20000008800 */
[----:B------:R-:W-:Y:S01]  /*3a20*/  ELECT P0, URZ, PT ;  /* 0x0000000000ff782f */ /* 0x000fe20003800000 */
[----:B------:R-:W-:Y:S01]  /*3a30*/  IMAD.MOV.U32 R0, RZ, RZ, 0x1 ;  /* 0x00000001ff007424 */ /* 0x000fe200078e00ff */
[----:B------:R-:W-:Y:S01]  /*3a40*/  UIADD3 UR5, UPT, UPT, UR5, 0xf0, URZ ;  /* 0x000000f005057890 */ /* 0x000fe2000fffe0ff */
[----:B------:R-:W-:Y:S01]  /*3a50*/  SHF.L.U32 R2, R11, 0x1f, RZ ;  /* 0x0000001f0b027819 */ /* 0x000fe200000006ff */
[----:B------:R-:W-:-:S03]  /*3a60*/  UMOV UR6, 0x40 ;  /* 0x0000004000067882 */ /* 0x000fc60000000000 */
[----:B------:R-:W-:Y:S01]  /*3a70*/  UVIRTCOUNT.DEALLOC.SMPOOL 0x80 ;  /* 0x000000800000784c */ /* 0x000fe20000000000 */
[----:B--2---:R-:W-:Y:S02]  /*3a80*/  ULEA UR4, UR4, UR6, 0x18 ;  /* 0x0000000604047291 */ /* 0x004fe4000f8ec0ff */
[----:B------:R-:W-:-:S07]  /*3a90*/  ULEA UR6, UR16, UR5, 0x3 ;  /* 0x0000000510067291 */ /* 0x000fce000f8e18ff */
[----:B------:R2:W-:Y:S02]  /*3aa0*/  @P0 STS.U8 [UR4+0x1c], R0 ;  /* 0x00001c00ff000988 */ /* 0x0005e40008000004 */
[----:B------:R-:W4:Y:S02]  /*3ab0*/  SYNCS.PHASECHK.TRANS64.TRYWAIT P0, [UR6], R2 ;  /* 0x00000002ff0075a7 */ /* 0x000f240008001106 */
[----:B--2-4-:R-:W-:Y:S05]  /*3ac0*/  @!P0 BRA `(.L_x_69) ;  /* 0x0000005c00348947 */ /* 0x014fea0003800000 */
.L_x_164:
[----:B-1----:R-:W-:-:S04]  /*3ad0*/  UIADD3 UR7, UPT, UPT, UR16, 0x1, URZ ;  /* 0x0000000110077890 */ /* 0x002fc8000fffe0ff */
[----:B------:R-:W-:-:S04]  /*3ae0*/  UISETP.NE.AND UP0, UPT, UR7, 0x4, UPT ;  /* 0x000000040700788c */ /* 0x000fc8000bf05270 */
[----:B------:R-:W-:Y:S02]  /*3af0*/  USEL UR8, URZ, 0x1, UP0 ;  /* 0x00000001ff087887 */ /* 0x000fe40008000000 */
[----:B------:R-:W-:-:S04]  /*3b00*/  USEL UR7, UR7, URZ, UP0 ;  /* 0x000000ff07077287 */ /* 0x000fc80008000000 */
[----:B------:R-:W-:Y:S01]  /*3b10*/  ULEA UR6, UR7, UR5, 0x3 ;  /* 0x0000000507067291 */ /* 0x000fe2000f8e18ff */
[----:B--2---:R-:W-:-:S04]  /*3b20*/  LOP3.LUT R2, R11, UR8, RZ, 0x3c, !PT ;  /* 0x000000080b027c12 */ /* 0x004fc8000f8e3cff */
[----:B------:R-:W-:-:S04]  /*3b30*/  SHF.L.U32 R3, R2, 0x1f, RZ ;  /* 0x0000001f02037819 */ /* 0x000fc800000006ff */
[----:B------:R-:W1:Y:S02]  /*3b40*/  SYNCS.PHASECHK.TRANS64.TRYWAIT P0, [UR6], R3 ;  /* 0x00000003ff0075a7 */ /* 0x000e640008001106 */
[----:B-1----:R-:W-:Y:S05]  /*3b50*/  @!P0 BRA `(.L_x_70) ;  /* 0x0000005c00288947 */ /* 0x002fea0003800000 */
.L_x_166:
        /* <DEDUP_REMOVED lines=9> */
.L_x_168:
[----:B------:R-:W-:-:S04]  /*3bf0*/  UIADD3 UR7, UPT, UPT, UR7, 0x1, URZ ;  /* 0x0000000107077890 */ /* 0x000fc8000fffe0ff */
[----:B------:R-:W-:-:S04]  /*3c00*/  UISETP.NE.AND UP0, UPT, UR7, 0x4, UPT ;  /* 0x000000040700788c */ /* 0x000fc8000bf05270 */
[----:B------:R-:W-:Y:S02]  /*3c10*/  USEL UR6, URZ, 0x1, UP0 ;  /* 0x00000001ff067887 */ /* 0x000fe40008000000 */
[----:B------:R-:W-:-:S04]  /*3c20*/  USEL UR7, UR7, URZ, UP0 ;  /* 0x000000ff07077287 */ /* 0x000fc80008000000 */
[----:B------:R-:W-:Y:S01]  /*3c30*/  ULEA UR7, UR7, UR5, 0x3 ;  /* 0x0000000507077291 */ /* 0x000fe2000f8e18ff */
[----:B------:R-:W-:-:S04]  /*3c40*/  LOP3.LUT R2, R2, UR6, RZ, 0x3c, !PT ;  /* 0x0000000602027c12 */ /* 0x000fc8000f8e3cff */
[----:B------:R-:W-:-:S04]  /*3c50*/  SHF.L.U32 R2, R2, 0x1f, RZ ;  /* 0x0000001f02027819 */ /* 0x000fc800000006ff */
[----:B------:R-:W2:Y:S02]  /*3c60*/  SYNCS.PHASECHK.TRANS64.TRYWAIT P0, [UR7], R2 ;  /* 0x00000002ff0075a7 */ /* 0x000ea40008001107 */
[----:B--2---:R-:W-:Y:S05]  /*3c70*/  @!P0 BRA `(.L_x_72) ;  /* 0x0000005c00108947 */ /* 0x004fea0003800000 */
.L_x_170:
[----:B------:R-:W-:Y:S01]  /*3c80*/  NOP ;  /* 0x0000000000007918 */ /* 0x000fe20000000000 */
[----:B-1----:R-:W1:Y:S01]  /*3c90*/  LDS R0, [UR4+0x14] ;  /* 0x00001404ff007984 */ /* 0x002e620008000800 */
[----:B------:R-:W-:Y:S01]  /*3ca0*/  ULOP3.LUT UR6, UR17, 0xffff, URZ, 0xc0, !UPT ;  /* 0x0000ffff11067892 */ /* 0x000fe2000f8ec0ff */
[----:B------:R-:W-:Y:S01]  /*3cb0*/  UMOV UR8, 0xffff ;  /* 0x0000ffff00087882 */ /* 0x000fe20000000000 */
[----:B------:R-:W-:Y:S02]  /*3cc0*/  UMOV UR5, 0x1 ;  /* 0x0000000100057882 */ /* 0x000fe40000000000 */
[----:B------:R-:W-:-:S04]  /*3cd0*/  USHF.R.U32.HI UR6, URZ, 0x5, UR6 ;  /* 0x00000005ff067899 */ /* 0x000fc80008011606 */
[----:B------:R-:W-:Y:S02]  /*3ce0*/  USHF.L.U32 UR8, UR8, UR6, URZ ;  /* 0x0000000608087299 */ /* 0x000fe400080006ff */
[----:B------:R-:W-:-:S04]  /*3cf0*/  USHF.L.U32 UR5, UR5, UR6, URZ ;  /* 0x0000000605057299 */ /* 0x000fc800080006ff */
[----:B-1----:R-:W-:-:S04]  /*3d00*/  LOP3.LUT R0, R0, UR8, RZ, 0xc0, !PT ;  /* 0x0000000800007c12 */ /* 0x002fc8000f8ec0ff */
[----:B------:R-:W-:-:S13]  /*3d10*/  ISETP.NE.AND P0, PT, R0, UR8, PT ;  /* 0x0000000800007c0c */ /* 0x000fda000bf05270 */
[----:B------:R-:W-:Y:S05]  /*3d20*/  @P0 BRA `(.L_x_73) ;  /* 0x0000000000580947 */ /* 0x000fea0003800000 */
[----:B------:R-:W1:Y:S02]  /*3d30*/  LDS R0, [UR4+0x18] ;  /* 0x00001804ff007984 */ /* 0x000e640008000800 */
[----:B-1----:R-:W-:-:S04]  /*3d40*/  LOP3.LUT R0, R0, UR5, RZ, 0xc0, !PT ;  /* 0x0000000500007c12 */ /* 0x002fc8000f8ec0ff */
[----:B------:R-:W-:-:S13]  /*3d50*/  ISETP.NE.AND P0, PT, R0, UR5, PT ;  /* 0x0000000500007c0c */ /* 0x000fda000bf05270 */
[----:B------:R-:W-:Y:S05]  /*3d60*/  @P0 BRA `(.L_x_74) ;  /* 0x00000000003c0947 */ /* 0x000fea0003800000 */
[----:B------:R-:W1:Y:S01]  /*3d70*/  S2R R2, SR_LANEID ;  /* 0x0000000000027919 */ /* 0x000e620000000000 */
[----:B------:R-:W-:Y:S01]  /*3d80*/  ULOP3.LUT UR8, URZ, UR8, URZ, 0x33, !UPT ;  /* 0x00000008ff087292 */ /* 0x000fe2000f8e33ff */
[----:B------:R-:W-:Y:S02]  /*3d90*/  VOTEU.ANY UR7, UPT, PT ;  /* 0x0000000000077886 */ /* 0x000fe400038e0100 */
[----:B------:R-:W-:-:S03]  /*3da0*/  UFLO.U32 UR7, UR7 ;  /* 0x00000007000772bd */ /* 0x000fc600080e0000 */
[----:B------:R-:W-:-:S04]  /*3db0*/  IMAD.U32 R0, RZ, RZ, UR8 ;  /* 0x00000008ff007e24 */ /* 0x000fc8000f8e00ff */
[----:B------:R2:W4:Y:S02]  /*3dc0*/  REDUX UR6, R0 ;  /* 0x00000000000673c4 */ /* 0x0005240000000000 */
[----:B------:R1:W-:Y:S02]  /*3dd0*/  UTCATOMSWS.AND URZ, UR8 ;  /* 0x0000000800ff79e3 */ /* 0x0003e40008000000 */
[----:B-1----:R-:W-:Y:S02]  /*3de0*/  ISETP.EQ.U32.AND P0, PT, R2, UR7, PT ;  /* 0x0000000702007c0c */ /* 0x002fe4000bf02070 */
[----:B--2---:R-:W-:Y:S02]  /*3df0*/  LOP3.LUT R0, RZ, UR5, RZ, 0x33, !PT ;  /* 0x00000005ff007c12 */ /* 0x004fe4000f8e33ff */
[----:B----4-:R-:W-:Y:S02]  /*3e00*/  MOV R2, UR6 ;  /* 0x0000000600027c02 */ /* 0x010fe40008000f00 */
[----:B------:R-:W1:Y:S07]  /*3e10*/  REDUX UR5, R0 ;  /* 0x00000000000573c4 */ /* 0x000e6e0000000000 */
[----:B------:R2:W-:Y:S01]  /*3e20*/  @P0 ATOMS.AND RZ, [UR4+0x14], R2 ;  /* 0x00001402ffff098c */ /* 0x0005e2000a800004 */
[----:B-1----:R-:W-:-:S05]  /*3e30*/  IMAD.U32 R0, RZ, RZ, UR5 ;  /* 0x00000005ff007e24 */ /* 0x002fca000f8e00ff */
[----:B------:R2:W-:Y:S01]  /*3e40*/  @P0 ATOMS.AND RZ, [UR4+0x18], R0 ;  /* 0x00001800ffff098c */ /* 0x0005e2000a800004 */
[----:B------:R-:W-:Y:S05]  /*3e50*/  BRA `(.L_x_75) ;  /* 0x0000000000147947 */ /* 0x000fea0003800000 */
.L_x_74:
[----:B------:R-:W-:Y:S02]  /*3e60*/  MOV R2, 0x3e80 ;  /* 0x00003e8000027802 */ /* 0x000fe40000000f00 */
[----:B---3-5:R-:W-:Y:S05]  /*3e70*/  CALL.REL.NOINC `($__internal_0_$__cuda_sm10x_tcgen05_guardrail_trap_col_being_dealloced_not_returned_by_alloc) ;  /* 0x0000005c00f87944 */ /* 0x028fea0003c00000 */
[----:B------:R-:W-:Y:S05]  /*3e80*/  BRA `(.L_x_75) ;  /* 0x0000000000087947 */ /* 0x000fea0003800000 */
.L_x_73:
[----:B------:R-:W-:Y:S02]  /*3e90*/  MOV R2, 0x3eb0 ;  /* 0x00003eb000027802 */ /* 0x000fe40000000f00 */
[----:B---3-5:R-:W-:Y:S05]  /*3ea0*/  CALL.REL.NOINC `($__internal_2_$__cuda_sm10x_tcgen05_guardrail_trap_unallocated_columns_being_dealloced) ;  /* 0x0000006000047944 */ /* 0x028fea0003c00000 */
.L_x_75:
[----:B------:R-:W-:Y:S01]  /*3eb0*/  NOP ;  /* 0x0000000000007918 */ /* 0x000fe20000000000 */
[----:B------:R-:W-:Y:S05]  /*3ec0*/  EXIT ;  /* 0x000000000000794d */ /* 0x000fea0003800000 */
.L_x_57:
[----:B------:R-:W-:-:S09]  /*3ed0*/  UISETP.NE.OR UP4, UPT, UR5, 0x3, !UP4 ;  /* 0x000000030500788c */ /* 0x000fd2000e785670 */
[----:B------:R-:W-:Y:S05]  /*3ee0*/  BRA.U UP4, `(.L_x_76) ;  /* 0x0000000d04fc7547 */ /* 0x000fea000b800000 */
[----:B------:R-:W1:Y:S01]  /*3ef0*/  LDC R0, c[0x0][0xb30] ;  /* 0x0002cc00ff007b82 */ /* 0x000e620000000800 */
[----:B------:R-:W-:Y:S01]  /*3f00*/  UMOV UR4, 0x400 ;  /* 0x0000040000047882 */ /* 0x000fe20000000000 */
[----:B------:R-:W-:Y:S01]  /*3f10*/  HFMA2 R31, -RZ, RZ, 0, 0 ;  /* 0x00000000ff1f7431 */ /* 0x000fe200000001ff */
[----:B------:R-:W-:Y:S01]  /*3f20*/  ULEA UR4, UR37, UR4, 0x18 ;  /* 0x0000000425047291 */ /* 0x000fe2000f8ec0ff */
[----:B------:R-:W-:Y:S01]  /*3f30*/  IMAD.MOV.U32 R33, RZ, RZ, 0x1 ;  /* 0x00000001ff217424 */ /* 0x000fe200078e00ff */
[----:B------:R-:W-:Y:S01]  /*3f40*/  MOV R29, 0x2000 ;  /* 0x00002000001d7802 */ /* 0x000fe20000000f00 */
[----:B------:R-:W-:Y:S01]  /*3f50*/  IMAD.MOV.U32 R32, RZ, RZ, RZ ;  /* 0x000000ffff207224 */ /* 0x000fe200078e00ff */
[----:B------:R-:W-:Y:S01]  /*3f60*/  UIADD3 UR5, UPT, UPT, UR4, 0x78, URZ ;  /* 0x0000007804057890 */ /* 0x000fe2000fffe0ff */
[----:B------:R-:W2:Y:S01]  /*3f70*/  LDC R28, c[0x0][0x370] ;  /* 0x0000dc00ff1c7b82 */ /* 0x000ea20000000800 */
[----:B------:R-:W-:Y:S02]  /*3f80*/  UPLOP3.LUT UP0, UPT, UPT, UPT, UPT, 0x40, 0x4 ;  /* 0x000000000004789c */ /* 0x000fe40003f0e870 */
[----:B------:R-:W-:-:S02]  /*3f90*/  UIADD3 UR33, UPT, UPT, UR4, 0x60, URZ ;  /* 0x0000006004217890 */ /* 0x000fc4000fffe0ff */
[----:B------:R-:W-:Y:S02]  /*3fa0*/  UIADD3 UR25, UPT, UPT, UR4, 0x68, URZ ;  /* 0x0000006804197890 */ /* 0x000fe4000fffe0ff */
[----:B------:R-:W-:Y:S01]  /*3fb0*/  UIADD3 UR17, UPT, UPT, UR4, 0x70, URZ ;  /* 0x0000007004117890 */ /* 0x000fe2000fffe0ff */
[----:B------:R-:W3:Y:S01]  /*3fc0*/  LDC R3, c[0x0][0xb0c] ;  /* 0x0002c300ff037b82 */ /* 0x000ee20000000800 */
[----:B------:R-:W-:-:S07]  /*3fd0*/  UPRMT UR5, UR37, 0x654, UR5 ;  /* 0x0000065425057896 */ /* 0x000fce0008000005 */
[----:B------:R-:W4:Y:S01]  /*3fe0*/  LDC R22, c[0x0][0xb20] ;  /* 0x0002c800ff167b82 */ /* 0x000f220000000800 */
[----:B-1----:R-:W-:-:S07]  /*3ff0*/  ISETP.NE.AND P1, PT, R0, 0x1, PT ;  /* 0x000000010000780c */ /* 0x002fce0003f25270 */
[----:B------:R-:W1:Y:S08]  /*4000*/  LDC.64 R34, c[0x0][0x348] ;  /* 0x0000d200ff227b82 */ /* 0x000e700000000a00 */
[----:B------:R-:W1:Y:S08]  /*4010*/  LDC.64 R14, c[0x0][0x888] ;  /* 0x00022200ff0e7b82 */ /* 0x000e700000000a00 */
[----:B------:R-:W1:Y:S08]  /*4020*/  LDC.64 R18, c[0x0][0xb10] ;  /* 0x0002c400ff127b82 */ /* 0x000e700000000a00 */
[----:B------:R-:W1:Y:S08]  /*4030*/  LDC.64 R6, c[0x0][0xb18] ;  /* 0x0002c600ff067b82 */ /* 0x000e700000000a00 */
[----:B------:R-:W1:Y:S08]  /*4040*/  LDC.64 R4, c[0x0][0xb28] ;  /* 0x0002ca00ff047b82 */ /* 0x000e700000000a00 */
[----:B------:R-:W1:Y:S08]  /*4050*/  LDC.64 R16, c[0x0][0x890] ;  /* 0x00022400ff107b82 */ /* 0x000e700000000a00 */
[----:B--234-:R-:W1:Y:S02]  /*4060*/  LDC R23, c[0x0][0x374] ;  /* 0x0000dd00ff177b82 */ /* 0x01ce640000000800 */
.L_x_87:
[C---:B------:R-:W-:Y:S02]  /*4070*/  LEA R0, R32.reuse, UR4, 0x3 ;  /* 0x0000000420007c11 */ /* 0x040fe4000f8e18ff */
[----:B------:R-:W-:Y:S02]  /*4080*/  SHF.L.U32 R2, R31, 0x1f, RZ ;  /* 0x0000001f1f027819 */ /* 0x000fe400000006ff */
[----:B------:R-:W-:Y:S02]  /*4090*/  LEA R24, R32, UR4, 0x4 ;  /* 0x0000000420187c11 */ /* 0x000fe4000f8e20ff */
[----:B--2---:R-:W2:Y:S02]  /*40a0*/  SYNCS.PHASECHK.TRANS64.TRYWAIT P0, [R0+URZ+0xb0], R2 ;  /* 0x0000b002000075a7 */ /* 0x004ea400080011ff */
[----:B--2---:R-:W-:Y:S05]  /*40b0*/  @!P0 BRA `(.L_x_77) ;  /* 0x0000005800188947 */ /* 0x004fea0003800000 */
.L_x_171:
[----:B------:R-:W-:Y:S01]  /*40c0*/  ISETP.GE.AND P0, PT, R40, 0x1, PT ;  /* 0x000000012800780c */ /* 0x000fe20003f06270 */
[----:B------:R-:W3:Y:S01]  /*40d0*/  LDS.128 R24, [R24+0x140] ;  /* 0x0001400018187984 */ /* 0x000ee20000000c00 */
[----:B--2---:R-:W-:Y:S01]  /*40e0*/  VIADD R0, R0, 0xc0 ;  /* 0x000000c000007836 */ /* 0x004fe20000000000 */
[----:B------:R-:W-:Y:S01]  /*40f0*/  @!PT LDS RZ, [RZ] ;  /* 0x00000000fffff984 */ /* 0x000fe20000000800 */
[----:B------:R-:W-:Y:S01]  /*4100*/  @!PT LDS RZ, [RZ] ;  /* 0x00000000fffff984 */ /* 0x000fe20000000800 */
[----:B------:R-:W-:Y:S01]  /*4110*/  @!PT LDS RZ, [RZ] ;  /* 0x00000000fffff984 */ /* 0x000fe20000000800 */
[----:B------:R-:W-:Y:S01]  /*4120*/  @!PT LDS RZ, [RZ] ;  /* 0x00000000fffff984 */ /* 0x000fe20000000800 */
[----:B------:R2:W-:Y:S06]  /*4130*/  MEMBAR.ALL.CTA ;  /* 0x0000000000007992 */ /* 0x0005ec0000008000 */
[----:B--2---:R-:W2:Y:S01]  /*4140*/  FENCE.VIEW.ASYNC.S ;  /* 0x00000000000073c6 */ /* 0x004ea20000000000 */
[----:B------:R-:W-:Y:S04]  /*4150*/  PRMT R0, RZ, 0x654, R0 ;  /* 0x00000654ff007816 */ /* 0x000fe80000000000 */
[----:B--2---:R2:W-:Y:S01]  /*4160*/  SYNCS.ARRIVE.TRANS64.RED.A1T0 RZ, [R0+URZ], RZ ;  /* 0x000000ff00ff79a7 */ /* 0x0045e200081004ff */
[----:B---3--:R-:W-:Y:S11]  /*4170*/  LOP3.LUT P3, RZ, R26, 0x1, RZ, 0xc0, !PT ;  /* 0x000000011aff7812 */ /* 0x008ff6000786c0ff */
[----:B------:R-:W-:Y:S02]  /*4180*/  @!UPT UIADD3 URZ, UPT, UPT, URZ, URZ, URZ ;  /* 0x000000fffffff290 */ /* 0x000fe4000fffe0ff */
[----:B------:R-:W-:Y:S02]  /*4190*/  @P3 MOV R11, R24 ;  /* 0x00000018000b3202 */ /* 0x000fe40000000f00 */
[----:B------:R-:W-:Y:S01]  /*41a0*/  @P3 LOP3.LUT R10, R25, 0xffff, RZ, 0xc0, !PT ;  /* 0x0000ffff190a3812 */ /* 0x000fe200078ec0ff */
[----:B--2---:R-:W-:Y:S06]  /*41b0*/  @!P0 BRA `(.L_x_78) ;  /* 0x0000000000a48947 */ /* 0x004fec0003800000 */
[-C--:B-1----:R-:W-:Y:S01]  /*41c0*/  IMAD.HI.U32 R0, R23, R7.reuse, RZ ;  /* 0x0000000717007227 */ /* 0x082fe200078e00ff */
[----:B------:R-:W-:Y:S02]  /*41d0*/  ISETP.NE.AND P0, PT, R6, 0x1, PT ;  /* 0x000000010600780c */ /* 0x000fe40003f05270 */
[----:B------:R-:W-:Y:S01]  /*41e0*/  ISETP.NE.AND P2, PT, R40, 0x1, PT ;  /* 0x000000012800780c */ /* 0x000fe20003f45270 */
[----:B------:R-:W-:Y:S01]  /*41f0*/  IMAD.HI.U32 R9, R28, R18, RZ ;  /* 0x000000121c097227 */ /* 0x000fe200078e00ff */
[----:B------:R-:W-:Y:S02]  /*4200*/  SHF.R.U32.HI R0, RZ, R22, R0 ;  /* 0x00000016ff007219 */ /* 0x000fe40000011600 */
[----:B------:R-:W-:Y:S01]  /*4210*/  ISETP.NE.AND P4, PT, R3, 0x1, PT ;  /* 0x000000010300780c */ /* 0x000fe20003f85270 */
[----:B------:R-:W-:Y:S01]  /*4220*/  IMAD.HI.U32 R13, R10, R7, RZ ;  /* 0x000000070a0d7227 */ /* 0x000fe200078e00ff */
[----:B------:R-:W-:Y:S02]  /*4230*/  SHF.R.U32.HI R9, RZ, R19, R9 ;  /* 0x00000013ff097219 */ /* 0x000fe40000011609 */
[----:B------:R-:W-:Y:S01]  /*4240*/  SEL R0, R23, R0, !P0 ;  /* 0x0000000017007207 */ /* 0x000fe20004000000 */
[----:B------:R-:W-:Y:S01]  /*4250*/  IMAD.HI.U32 R12, R11, R18, RZ ;  /* 0x000000120b0c7227 */ /* 0x000fe200078e00ff */
[----:B------:R-:W-:Y:S03]  /*4260*/  SEL R9, R28, R9, !P4 ;  /* 0x000000091c097207 */ /* 0x000fe60006000000 */
[-C--:B------:R-:W-:Y:S01]  /*4270*/  IMAD.HI.U32 R8, R0, R4.reuse, RZ ;  /* 0x0000000400087227 */ /* 0x080fe200078e00ff */
[----:B------:R-:W-:Y:S03]  /*4280*/  SHF.R.U32.HI R12, RZ, R19, R12 ;  /* 0x00000013ff0c7219 */ /* 0x000fe6000001160c */
[----:B------:R-:W-:Y:S01]  /*4290*/  IMAD.HI.U32 R2, R9, R4, RZ ;  /* 0x0000000409027227 */ /* 0x000fe200078e00ff */
[-C--:B------:R-:W-:Y:S02]  /*42a0*/  @P2 SHF.R.U32.HI R0, RZ, R5.reuse, R8 ;  /* 0x00000005ff002219 */ /* 0x080fe40000011608 */
[----:B------:R-:W-:Y:S02]  /*42b0*/  SHF.R.U32.HI R8, RZ, R22, R13 ;  /* 0x00000016ff087219 */ /* 0x000fe4000001160d */
[----:B------:R-:W-:Y:S01]  /*42c0*/  @P2 SHF.R.U32.HI R9, RZ, R5, R2 ;  /* 0x00000005ff092219 */ /* 0x000fe20000011602 */
[----:B------:R-:W-:Y:S01]  /*42d0*/  IMAD R0, R40, R0, RZ ;  /* 0x0000000028007224 */ /* 0x000fe200078e02ff */
[----:B------:R-:W-:Y:S02]  /*42e0*/  SEL R8, R10, R8, !P0 ;  /* 0x000000080a087207 */ /* 0x000fe40004000000 */
[----:B------:R-:W-:Y:S01]  /*42f0*/  SEL R2, R11, R12, !P4 ;  /* 0x0000000c0b027207 */ /* 0x000fe20006000000 */
[----:B------:R-:W-:Y:S01]  /*4300*/  IMAD R12, R40, R9, RZ ;  /* 0x00000009280c7224 */ /* 0x000fe200078e02ff */
[C---:B------:R-:W-:Y:S01]  /*4310*/  ISETP.GE.AND P0, PT, R8.reuse, R0, PT ;  /* 0x000000000800720c */ /* 0x040fe20003f06270 */
[----:B------:R-:W-:Y:S03]  /*4320*/  IMAD.HI.U32 R0, R8, R4, RZ ;  /* 0x0000000408007227 */ /* 0x000fe600078e00ff */
[----:B------:R-:W-:Y:S02]  /*4330*/  ISETP.GE.OR P0, PT, R2, R12, P0 ;  /* 0x0000000c0200720c */ /* 0x000fe40000706670 */
[-C--:B------:R-:W-:Y:S04]  /*4340*/  SHF.R.U32.HI R0, RZ, R5.reuse, R0 ;  /* 0x00000005ff007219 */ /* 0x080fe80000011600 */
[----:B------:R-:W-:Y:S05]  /*4350*/  SEL R13, R8, R0, !P2 ;  /* 0x00000000080d7207 */ /* 0x000fea0005000000 */
[----:B------:R-:W-:Y:S02]  /*4360*/  IMAD.MOV R12, RZ, RZ, -R13 ;  /* 0x000000ffff0c7224 */ /* 0x000fe400078e0a0d */
[----:B------:R-:W-:Y:S04]  /*4370*/  @!P0 IMAD.HI.U32 R0, R2, R4, RZ ;  /* 0x0000000402008227 */ /* 0x000fe800078e00ff */
[----:B------:R-:W-:Y:S01]  /*4380*/  IMAD R12, R40, R12, R8 ;  /* 0x0000000c280c7224 */ /* 0x000fe200078e0208 */
[----:B------:R-:W-:Y:S04]  /*4390*/  @!P0 SHF.R.U32.HI R0, RZ, R5, R0 ;  /* 0x00000005ff008219 */ /* 0x000fe80000011600 */
[----:B------:R-:W-:Y:S04]  /*43a0*/  @!P0 SEL R0, R2, R0, !P2 ;  /* 0x0000000002008207 */ /* 0x000fe80005000000 */
[----:B------:R-:W-:Y:S01]  /*43b0*/  @!P0 IADD3 R13, PT, PT, R13, -R0, RZ ;  /* 0x800000000d0d8210 */ /* 0x000fe20007ffe0ff */
[----:B------:R-:W-:Y:S01]  /*43c0*/  @!P0 IMAD R0, R9, R12, R0 ;  /* 0x0000000c09008224 */ /* 0x000fe200078e0200 */
[----:B------:R-:W-:Y:S01]  /*43d0*/  IADD3 R9, PT, PT, -R8, RZ, RZ ;  /* 0x000000ff08097210 */ /* 0x000fe20007ffe1ff */
[--C-:B------:R-:W-:Y:S02]  /*43e0*/  IMAD.MOV R12, RZ, RZ, -R2.reuse ;  /* 0x000000ffff0c7224 */ /* 0x100fe400078e0a02 */
[----:B------:R-:W-:Y:S02]  /*43f0*/  @!P0 IMAD R8, R13, R40, R2 ;  /* 0x000000280d088224 */ /* 0x000fe400078e0202 */
[----:B------:R-:W-:Y:S02]  /*4400*/  @!P0 IMAD.MOV.U32 R2, RZ, RZ, R0 ;  /* 0x000000ffff028224 */ /* 0x000fe400078e0000 */
[----:B------:R-:W-:Y:S02]  /*4410*/  IMAD R11, R3, R12, R11 ;  /* 0x0000000c030b7224 */ /* 0x000fe400078e020b */
[----:B------:R-:W-:Y:S02]  /*4420*/  IMAD R10, R6, R9, R10 ;  /* 0x00000009060a7224 */ /* 0x000fe400078e020a */
[----:B------:R-:W-:Y:S02]  /*4430*/  IMAD R11, R2, R3, R11 ;  /* 0x00000003020b7224 */ /* 0x000fe400078e020b */
[----:B------:R-:W-:Y:S02]  /*4440*/  IMAD R10, R8, R6, R10 ;  /* 0x00000006080a7224 */ /* 0x000fe400078e020a */
.L_x_78:
[----:B------:R-:W-:Y:S05]  /*4450*/  BRA.U UP0, `(.L_x_79) ;  /* 0x0000000100107547 */ /* 0x000fea000b800000 */
[----:B------:R-:W-:Y:S04]  /*4460*/  MOV R2, UR7 ;  /* 0x0000000700027c02 */ /* 0x000fe80008000f00 */
[----:B------:R-:W-:Y:S04]  /*4470*/  SHF.L.U32 R2, R2, 0x1f, RZ ;  /* 0x0000001f02027819 */ /* 0x000fe800000006ff */
[----:B------:R-:W2:Y:S02]  /*4480*/  SYNCS.PHASECHK.TRANS64.TRYWAIT P0, [UR4+0xa8], R2 ;  /* 0x0000a802ff0075a7 */ /* 0x000ea40008001104 */
[----:B--2---:R-:W-:Y:S05]  /*4490*/  @!P0 BRA `(.L_x_80) ;  /* 0x0000005400348947 */ /* 0x004fea0003800000 */
.L_x_79:
[----:B-1----:R-:W-:Y:S02]  /*44a0*/  ISETP.NE.U32.AND P0, PT, R16, RZ, PT ;  /* 0x000000ff1000720c */ /* 0x002fe40003f05070 */
[----:B------:R-:W-:Y:S02]  /*44b0*/  R2UR UR35, R21 ;  /* 0x00000000152372ca */ /* 0x000fe400000e0000 */
[----:B------:R-:W-:Y:S02]  /*44c0*/  R2UR UR34, R20 ;  /* 0x00000000142272ca */ /* 0x000fe400000e0000 */
[----:B------:R-:W-:Y:S02]  /*44d0*/  ISETP.NE.AND.EX P0, PT, R17, RZ, PT, P0 ;  /* 0x000000ff1100720c */ /* 0x000fe40003f05300 */
[----:B------:R-:W-:Y:S02]  /*44e0*/  ISETP.NE.U32.AND P2, PT, R16, RZ, PT ;  /* 0x000000ff1000720c */ /* 0x000fe40003f45070 */
[----:B------:R-:W-:Y:S02]  /*44f0*/  SHF.L.U32 R20, R33, 0x1f, RZ ;  /* 0x0000001f21147819 */ /* 0x000fe400000006ff */
[----:B------:R-:W-:Y:S03]  /*4500*/  ISETP.NE.AND.EX P2, PT, R17, RZ, PT, P2 ;  /* 0x000000ff1100720c */ /* 0x000fe60003f45320 */
[----:B------:R-:W-:Y:S02]  /*4510*/  USHF.L.U32 UR35, UR35, 0x7, URZ ;  /* 0x0000000723237899 */ /* 0x000fe400080006ff */
[----:B------:R-:W-:Y:S02]  /*4520*/  USHF.L.U32 UR34, UR34, 0x7, URZ ;  /* 0x0000000722227899 */ /* 0x000fe400080006ff */
[----:B------:R-:W-:Y:S10]  /*4530*/  @!P0 BRA `(.L_x_81) ;  /* 0x00000000002c8947 */ /* 0x000ff40003800000 */
[----:B------:R-:W-:Y:S01]  /*4540*/  ISETP.NE.U32.AND P0, PT, R14, RZ, PT ;  /* 0x000000ff0e00720c */ /* 0x000fe20003f05070 */
[----:B------:R-:W-:Y:S03]  /*4550*/  IMAD.MOV.U32 R88, RZ, RZ, 0x1 ;  /* 0x00000001ff587424 */ /* 0x000fe600078e00ff */
[----:B------:R-:W-:Y:S11]  /*4560*/  ISETP.NE.AND.EX P0, PT, R15, RZ, PT, P0 ;  /* 0x000000ff0f00720c */ /* 0x000ff60003f05300 */
[----:B------:R-:W-:Y:S02]  /*4570*/  @!UPT UIADD3 URZ, UPT, UPT, URZ, URZ, URZ ;  /* 0x000000fffffff290 */ /* 0x000fe4000fffe0ff */
[----:B------:R-:W1:Y:S01]  /*4580*/  @P0 LDC.64 R8, c[0x0][0x888] ;  /* 0x00022200ff080b82 */ /* 0x000e620000000a00 */
[----:B--2---:R-:W-:Y:S04]  /*4590*/  @P0 IMAD R0, R16, UR36, RZ ;  /* 0x0000002410000c24 */ /* 0x004fe8000f8e02ff */
[----:B-1----:R-:W-:Y:S04]  /*45a0*/  @P0 IMAD.WIDE R8, R0, 0x4, R8 ;  /* 0x0000000400080825 */ /* 0x002fe800078e0208 */
[----:B------:R-:W-:Y:S01]  /*45b0*/  HFMA2 R0, -RZ, RZ, 0, 5.9604644775390625e-08 ;  /* 0x00000001ff007431 */ /* 0x000fe200000001ff */
[----:B-----5:R1:W5:Y:S04]  /*45c0*/  @P0 LDG.E R49, desc[UR46][R8.64] ;  /* 0x0000002e08310981 */ /* 0x020368000c1e1900 */
[----:B------:R-:W-:Y:S01]  /*45d0*/  @!P0 PRMT R88, R0, 0x7610, R88 ;  /* 0x0000761000588816 */ /* 0x000fe20000000058 */
[----:B-1----:R-:W3:Y:S06]  /*45e0*/  @!P0 LDC R49, c[0x0][0x880] ;  /* 0x00022000ff318b82 */ /* 0x002eec0000000800 */
.L_x_81:
[----:B---3-5:R-:W-:Y:S01]  /*45f0*/  @!P2 FSETP.EQ.AND P0, PT, R49, RZ, PT ;  /* 0x000000ff3100a20b */ /* 0x028fe20003f02000 */
[----:B------:R-:W-:Y:S01]  /*4600*/  @!UPT UIADD3 URZ, UPT, UPT, URZ, URZ, URZ ;  /* 0x000000fffffff290 */ /* 0x000fe2000fffe0ff */
[----:B------:R-:W-:Y:S11]  /*4610*/  @!P2 BRA `(.L_x_82) ;  /* 0x000000000018a947 */ /* 0x000ff60003800000 */
[----:B------:R-:W-:Y:S02]  /*4620*/  LOP3.LUT P2, RZ, R88, 0xff, RZ, 0xc0, !PT ;  /* 0x000000ff58ff7812 */ /* 0x000fe4000784c0ff */
[----:B------:R-:W-:Y:S04]  /*4630*/  ISETP.NE.U32.AND P0, PT, R14, RZ, PT ;  /* 0x000000ff0e00720c */ /* 0x000fe80003f05070 */
[----:B------:R-:W-:Y:S04]  /*4640*/  ISETP.NE.AND.EX P0, PT, R15, RZ, PT, P0 ;  /* 0x000000ff0f00720c */ /* 0x000fe80003f05300 */
[----:B------:R-:W-:Y:S03]  /*4650*/  PLOP3.LUT P0, PT, P0, PT, PT, 0x8, 0x80 ;  /* 0x000000000080781c */ /* 0x000fe6000070e170 */
[----:B------:R-:W-:Y:S11]  /*4660*/  @P2 FSETP.EQ.AND P0, PT, R49, RZ, PT ;  /* 0x000000ff3100220b */ /* 0x000ff60003f02000 */
[----:B------:R-:W-:Y:S02]  /*4670*/  @!UPT UIADD3 URZ, UPT, UPT, URZ, URZ, URZ ;  /* 0x000000fffffff290 */ /* 0x000fe4000fffe0ff */
.L_x_82:
[----:B------:R-:W1:Y:S01]  /*4680*/  SYNCS.PHASECHK.TRANS64.TRYWAIT P2, [UR4+0x80], R20 ;  /* 0x00008014ff0075a7 */ /* 0x000e620008041104 */
[----:B------:R-:W-:Y:S04]  /*4690*/  ELECT P4, URZ, PT ;  /* 0x0000000000ff782f */ /* 0x000fe80003880000 */
[----:B------:R-:W-:Y:S11]  /*46a0*/  PLOP3.LUT P4, PT, P0, P4, PT, 0xf2, 0x2f ;  /* 0x00000000002f781c */ /* 0x000ff60000789e72 */
[----:B------:R-:W-:Y:S02]  /*46b0*/  @!UPT UIADD3 URZ, UPT, UPT, URZ, URZ, URZ ;  /* 0x000000fffffff290 */ /* 0x000fe4000fffe0ff */
[----:B------:R-:W-:Y:S05]  /*46c0*/  @!P4 IADD3 R8, P0, PT, R34, 0x580, RZ ;  /* 0x000005802208c810 */ /* 0x000fea0007f1e0ff */
[----:B--2---:R-:W-:Y:S01]  /*46d0*/  @!P4 IMAD.X R2, RZ, RZ, R35, P0 ;  /* 0x000000ffff02c224 */ /* 0x004fe200000e0623 */
[----:B-1----:R-:W-:Y:S07]  /*46e0*/  @!P2 BRA `(.L_x_83) ;  /* 0x0000005000b8a947 */ /* 0x002fee0003800000 */
.L_x_174:
[----:B------:R-:W-:Y:S01]  /*46f0*/  @!P4 R2UR UR8, R8 ;  /* 0x000000000808c2ca */ /* 0x000fe200000e0000 */
[----:B------:R-:W-:Y:S01]  /*4700*/  VOTEU.ALL UP0, P4 ;  /* 0x0000000000ff7886 */ /* 0x000fe20002000000 */
[----:B------:R-:W-:Y:S01]  /*4710*/  @!P4 R2UR UR6, R2 ;  /* 0x000000000206c2ca */ /* 0x000fe200000e0000 */
[----:B-1----:R-:W-:Y:S01]  /*4720*/  @!P4 IMAD.MOV.U32 R0, RZ, RZ, 0x2000 ;  /* 0x00002000ff00c424 */ /* 0x002fe200078e00ff */
[----:B------:R-:W-:Y:S02]  /*4730*/  UMOV UR9, 0x10000000 ;  /* 0x1000000000097882 */ /* 0x000fe40000000000 */
[----:B------:R-:W-:Y:S01]  /*4740*/  @!UP0 UIADD3 UR32, UPT, UPT, UR4, 0x200, URZ ;  /* 0x0000020004208890 */ /* 0x000fe2000fffe0ff */
[----:B------:R-:W-:Y:S06]  /*4750*/  VOTEU.ALL UP0, P4 ;  /* 0x0000000000ff7886 */ /* 0x000fec0002000000 */
[----:B------:R-:W-:Y:S01]  /*4760*/  IMAD.U32 R8, RZ, RZ, UR8 ;  /* 0x00000008ff087e24 */ /* 0x000fe2000f8e00ff */
[----:B------:R-:W-:Y:S01]  /*4770*/  UMOV UR8, 0x0 ;  /* 0x0000000000087882 */ /* 0x000fe20000000000 */
[----:B------:R-:W-:Y:S01]  /*4780*/  IMAD.U32 R9, RZ, RZ, UR6 ;  /* 0x00000006ff097e24 */ /* 0x000fe2000f8e00ff */
[----:B------:R-:W-:Y:S02]  /*4790*/  UPRMT UR6, UR37, 0x654, UR33 ;  /* 0x0000065425067896 */ /* 0x000fe40008000021 */
[----:B------:R-:W-:Y:S02]  /*47a0*/  @!P4 R2UR UR10, R8 ;  /* 0x00000000080ac2ca */ /* 0x000fe400000e0000 */
[----:B------:R-:W-:Y:S02]  /*47b0*/  @!P4 R2UR UR11, R9 ;  /* 0x00000000090bc2ca */ /* 0x000fe400000e0000 */
[----:B------:R-:W-:Y:S05]  /*47c0*/  @!P4 IADD3 R8, P0, PT, R34, 0x580, RZ ;  /* 0x000005802208c810 */ /* 0x000fea0007f1e0ff */
[----:B------:R-:W-:Y:S06]  /*47d0*/  @!P4 IMAD.X R2, RZ, RZ, R35, P0 ;  /* 0x000000ffff02c224 */ /* 0x000fec00000e0623 */
[----:B------:R1:W-:Y:S01]  /*47e0*/  @!UP0 UTMALDG.3D [UR32], [UR10], desc[UR8] ;  /* 0x000008200a0085b4 */ /* 0x0003e20008011000 */
[----:B------:R1:W-:Y:S01]  /*47f0*/  @!P4 SYNCS.ARRIVE.TRANS64.RED.A0TR RZ, [UR4+0x60], R0 ;  /* 0x00006000ffffc9a7 */ /* 0x0003e20008300404 */
[----:B------:R-:W-:Y:S01]  /*4800*/  SYNCS.ARRIVE.TRANS64.RED.A1T0 RZ, [UR6], RZ ;  /* 0x000000ffffff79a7 */ /* 0x000fe20008100406 */
[----:B------:R-:W2:Y:S02]  /*4810*/  SYNCS.PHASECHK.TRANS64.TRYWAIT P2, [UR4+0x88], R20 ;  /* 0x00008814ff0075a7 */ /* 0x000ea40008041104 */
[----:B-12---:R-:W-:Y:S05]  /*4820*/  @!P2 BRA `(.L_x_84) ;  /* 0x000000500080a947 */ /* 0x006fea0003800000 */
.L_x_176:
[----:B------:R-:W-:Y:S01]  /*4830*/  @!P4 R2UR UR8, R8 ;  /* 0x000000000808c2ca */ /* 0x000fe200000e0000 */
[----:B------:R-:W-:Y:S01]  /*4840*/  VOTEU.ALL UP0, P4 ;  /* 0x0000000000ff7886 */ /* 0x000fe20002000000 */
[----:B------:R-:W-:Y:S01]  /*4850*/  @!P4 R2UR UR6, R2 ;  /* 0x000000000206c2ca */ /* 0x000fe200000e0000 */
[----:B-1----:R-:W-:Y:S01]  /*4860*/  @!P4 IMAD.MOV.U32 R0, RZ, RZ, 0x2000 ;  /* 0x00002000ff00c424 */ /* 0x002fe200078e00ff */
[----:B------:R-:W-:Y:S01]  /*4870*/  UMOV UR9, 0x10000000 ;  /* 0x1000000000097882 */ /* 0x000fe20000000000 */
[----:B------:R-:W-:Y:S01]  /*4880*/  UMOV UR27, UR35 ;  /* 0x00000023001b7c82 */ /* 0x000fe20008000000 */
[----:B------:R-:W-:Y:S02]  /*4890*/  @!UP0 UIADD3 UR26, UPT, UPT, UR34, 0x20, URZ ;  /* 0x00000020221a8890 */ /* 0x000fe4000fffe0ff */
[----:B------:R-:W-:Y:S01]  /*48a0*/  @!UP0 UIADD3 UR24, UPT, UPT, UR4, 0x2200, URZ ;  /* 0x0000220004188890 */ /* 0x000fe2000fffe0ff */
[----:B------:R-:W-:Y:S01]  /*48b0*/  VOTEU.ALL UP0, P4 ;  /* 0x0000000000ff7886 */ /* 0x000fe20002000000 */
[----:B------:R-:W-:Y:S03]  /*48c0*/  UMOV UR28, UR36 ;  /* 0x00000024001c7c82 */ /* 0x000fe60008000000 */
        /* <DEDUP_REMOVED lines=13> */
.L_x_178:
[----:B------:R-:W2:Y:S01]  /*49a0*/  LDC.64 R12, c[0x0][0xb18] ;  /* 0x0002c600ff0c7b82 */ /* 0x000ea20000000a00 */
[----:B------:R-:W-:Y:S01]  /*49b0*/  @!P4 R2UR UR6, R2 ;  /* 0x000000000206c2ca */ /* 0x000fe200000e0000 */
[----:B------:R-:W-:Y:S01]  /*49c0*/  VOTEU.ALL UP0, P4 ;  /* 0x0000000000ff7886 */ /* 0x000fe20002000000 */
[----:B------:R-:W-:Y:S01]  /*49d0*/  @!P4 R2UR UR8, R8 ;  /* 0x000000000808c2ca */ /* 0x000fe200000e0000 */
[----:B-1----:R-:W-:Y:S01]  /*49e0*/  @!P4 IMAD.MOV.U32 R0, RZ, RZ, 0x2000 ;  /* 0x00002000ff00c424 */ /* 0x002fe200078e00ff */
[----:B------:R-:W-:Y:S03]  /*49f0*/  UMOV UR9, 0x10000000 ;  /* 0x1000000000097882 */ /* 0x000fe60000000000 */
[----:B------:R-:W1:Y:S01]  /*4a00*/  @!P1 LDC R2, c[0x0][0xb0c] ;  /* 0x0002c300ff029b82 */ /* 0x000e620000000800 */
[----:B------:R-:W-:Y:S01]  /*4a10*/  @!UP0 UIADD3 UR18, UPT, UPT, UR34, 0x40, URZ ;  /* 0x0000004022128890 */ /* 0x000fe2000fffe0ff */
[----:B------:R-:W-:Y:S01]  /*4a20*/  @P3 SHF.R.U32.HI R30, RZ, 0x10, R25 ;  /* 0x00000010ff1e3819 */ /* 0x000fe20000011619 */
[----:B------:R-:W-:Y:S01]  /*4a30*/  @!UP0 UIADD3 UR16, UPT, UPT, UR4, 0x4200, URZ ;  /* 0x0000420004108890 */ /* 0x000fe2000fffe0ff */
[----:B------:R-:W-:Y:S01]  /*4a40*/  VIADD R32, R32, 0x1 ;  /* 0x0000000120207836 */ /* 0x000fe20000000000 */
[----:B------:R-:W-:Y:S01]  /*4a50*/  VOTEU.ALL UP0, P4 ;  /* 0x0000000000ff7886 */ /* 0x000fe20002000000 */
[----:B------:R-:W-:Y:S01]  /*4a60*/  UMOV UR19, UR35 ;  /* 0x0000002300137c82 */ /* 0x000fe20008000000 */
[----:B------:R-:W-:Y:S01]  /*4a70*/  UMOV UR20, UR36 ;  /* 0x0000002400147c82 */ /* 0x000fe20008000000 */
[----:B------:R-:W-:Y:S01]  /*4a80*/  IMAD.U32 R9, RZ, RZ, UR6 ;  /* 0x00000006ff097e24 */ /* 0x000fe2000f8e00ff */
[----:B------:R-:W-:Y:S01]  /*4a90*/  UPRMT UR6, UR37, 0x654, UR17 ;  /* 0x0000065425067896 */ /* 0x000fe20008000011 */
[----:B------:R-:W-:Y:S01]  /*4aa0*/  IMAD.U32 R8, RZ, RZ, UR8 ;  /* 0x00000008ff087e24 */ /* 0x000fe2000f8e00ff */
[----:B------:R-:W-:Y:S02]  /*4ab0*/  UMOV UR8, 0x0 ;  /* 0x0000000000087882 */ /* 0x000fe40000000000 */
[----:B------:R-:W-:Y:S02]  /*4ac0*/  @!P4 R2UR UR11, R9 ;  /* 0x00000000090bc2ca */ /* 0x000fe400000e0000 */
[----:B------:R-:W-:Y:S02]  /*4ad0*/  @!P4 R2UR UR10, R8 ;  /* 0x00000000080ac2ca */ /* 0x000fe400000e0000 */
[----:B------:R-:W3:Y:S11]  /*4ae0*/  LDC.64 R8, c[0x0][0xb10] ;  /* 0x0002c400ff087b82 */ /* 0x000ef60000000a00 */
[----:B------:R4:W-:Y:S01]  /*4af0*/  @!UP0 UTMALDG.3D [UR16], [UR10], desc[UR8] ;  /* 0x000008100a0085b4 */ /* 0x0009e20008011000 */
[----:B------:R5:W-:Y:S01]  /*4b00*/  @!P4 SYNCS.ARRIVE.TRANS64.RED.A0TR RZ, [UR4+0x70], R0 ;  /* 0x00007000ffffc9a7 */ /* 0x000be20008300404 */
[C---:B---3--:R-:W-:Y:S01]  /*4b10*/  @!P1 IMAD.HI.U32 R8, R11.reuse, R8, RZ ;  /* 0x000000080b089227 */ /* 0x048fe200078e00ff */
[----:B--2---:R-:W-:Y:S02]  /*4b20*/  @!P1 ISETP.NE.AND P0, PT, R12, 0x1, PT ;  /* 0x000000010c00980c */ /* 0x004fe40003f05270 */
[----:B-1----:R-:W-:Y:S01]  /*4b30*/  @!P1 ISETP.NE.AND P2, PT, R2, 0x1, PT ;  /* 0x000000010200980c */ /* 0x002fe20003f45270 */
[----:B------:R-:W-:Y:S01]  /*4b40*/  SYNCS.ARRIVE.TRANS64.RED.A1T0 RZ, [UR6], RZ ;  /* 0x000000ffffff79a7 */ /* 0x000fe20008100406 */
[C---:B------:R-:W-:Y:S01]  /*4b50*/  @!P1 IMAD.HI.U32 R13, R10.reuse, R13, RZ ;  /* 0x0000000d0a0d9227 */ /* 0x040fe200078e00ff */
[----:B------:R-:W-:Y:S04]  /*4b60*/  @!P1 SHF.R.U32.HI R8, RZ, R9, R8 ;  /* 0x00000009ff089219 */ /* 0x000fe80000011608 */
[----:B------:R-:W-:Y:S01]  /*4b70*/  @!P1 SEL R8, R11, R8, !P2 ;  /* 0x000000080b089207 */ /* 0x000fe20005000000 */
[----:B------:R-:W1:Y:S01]  /*4b80*/  SYNCS.PHASECHK.TRANS64.TRYWAIT P5, [UR4+0x98], R20 ;  /* 0x00009814ff0075a7 */ /* 0x000e6200080a1104 */
[----:B-----5:R-:W2:Y:S02]  /*4b90*/  @!P1 LDC R0, c[0x0][0xb20] ;  /* 0x0002c800ff009b82 */ /* 0x020ea40000000800 */
[----:B--2---:R-:W-:Y:S04]  /*4ba0*/  @!P1 SHF.R.U32.HI R0, RZ, R0, R13 ;  /* 0x00000000ff009219 */ /* 0x004fe8000001160d */
[----:B------:R-:W-:Y:S05]  /*4bb0*/  @!P1 SEL R9, R10, R0, !P0 ;  /* 0x000000000a099207 */ /* 0x000fea0004000000 */
[----:B------:R-:W-:Y:S02]  /*4bc0*/  @!P1 IMAD.IADD R0, R9, 0x1, -R8 ;  /* 0x0000000109009824 */ /* 0x000fe400078e0a08 */
[----:B------:R-:W-:Y:S02]  /*4bd0*/  @!P1 IMAD.IADD R8, R8, 0x1, -R9 ;  /* 0x0000000108089824 */ /* 0x000fe400078e0a09 */
[----:B------:R-:W-:Y:S02]  /*4be0*/  @!P1 IMAD R11, R0, R2, R11 ;  /* 0x00000002000b9224 */ /* 0x000fe400078e020b */
[----:B------:R-:W-:Y:S01]  /*4bf0*/  @!P1 IMAD R10, R8, R12, R10 ;  /* 0x0000000c080a9224 */ /* 0x000fe200078e020a */
[----:B-1--4-:R-:W-:Y:S06]  /*4c00*/  @!P5 BRA `(.L_x_86) ;  /* 0x0000004c00b8d947 */ /* 0x012fec0003800000 */
.L_x_180:
[----:B------:R-:W-:Y:S01]  /*4c10*/  @!P4 IADD3 R2, P0, PT, R34, 0x580, RZ ;  /* 0x000005802202c810 */ /* 0x000fe20007f1e0ff */
[----:B------:R-:W-:Y:S01]  /*4c20*/  VOTEU.ALL UP0, P4 ;  /* 0x0000000000ff7886 */ /* 0x000fe20002000000 */
[----:B------:R-:W-:Y:S01]  /*4c30*/  UMOV UR18, 0x0 ;  /* 0x0000000000127882 */ /* 0x000fe20000000000 */
[----:B------:R-:W-:Y:S01]  /*4c40*/  UMOV UR19, 0x10000000 ;  /* 0x1000000000137882 */ /* 0x000fe20000000000 */
[----:B------:R-:W-:Y:S01]  /*4c50*/  @!P4 R2UR UR8, R2 ;  /* 0x000000000208c2ca */ /* 0x000fe200000e0000 */
[----:B-1----:R-:W-:Y:S01]  /*4c60*/  @!P4 IMAD.X R0, RZ, RZ, R35, P0 ;  /* 0x000000ffff00c224 */ /* 0x002fe200000e0623 */
[----:B------:R-:W-:Y:S01]  /*4c70*/  @!UP0 UIADD3 UR10, UPT, UPT, UR34, 0x60, URZ ;  /* 0x00000060220a8890 */ /* 0x000fe2000fffe0ff */
[----:B------:R-:W-:Y:S01]  /*4c80*/  ISETP.NE.AND P0, PT, R32, 0x2, PT ;  /* 0x000000022000780c */ /* 0x000fe20003f05270 */
[----:B------:R-:W-:Y:S01]  /*4c90*/  @!UP0 UIADD3 UR9, UPT, UPT, UR4, 0x78, URZ ;  /* 0x0000007804098890 */ /* 0x000fe2000fffe0ff */
[----:B------:R-:W-:Y:S01]  /*4ca0*/  LOP3.LUT R33, R33, 0x1, RZ, 0x3c, !PT ;  /* 0x0000000121217812 */ /* 0x000fe200078e3cff */
[----:B------:R-:W-:Y:S01]  /*4cb0*/  UMOV UR11, UR35 ;  /* 0x00000023000b7c82 */ /* 0x000fe20008000000 */
[----:B------:R-:W-:Y:S01]  /*4cc0*/  @!P4 R2UR UR6, R0 ;  /* 0x000000000006c2ca */ /* 0x000fe200000e0000 */
[----:B------:R-:W-:Y:S01]  /*4cd0*/  UMOV UR12, UR36 ;  /* 0x00000024000c7c82 */ /* 0x000fe20008000000 */
[----:B------:R-:W-:Y:S01]  /*4ce0*/  @P3 R2UR UR36, R30 ;  /* 0x000000001e2432ca */ /* 0x000fe200000e0000 */
[----:B------:R-:W-:Y:S01]  /*4cf0*/  IMAD.IADD R20, R10, 0x1, R86 ;  /* 0x000000010a147824 */ /* 0x000fe200078e0256 */
[----:B------:R-:W-:Y:S01]  /*4d00*/  SEL R0, RZ, 0x1, P0 ;  /* 0x00000001ff007807 */ /* 0x000fe20000000000 */
[----:B------:R-:W-:Y:S01]  /*4d10*/  IMAD.IADD R21, R11, 0x1, R87 ;  /* 0x000000010b157824 */ /* 0x000fe200078e0257 */
[----:B------:R-:W-:Y:S01]  /*4d20*/  SEL R32, R32, RZ, P0 ;  /* 0x000000ff20207207 */ /* 0x000fe20000000000 */
[----:B------:R-:W-:Y:S01]  /*4d30*/  IMAD.U32 R8, RZ, RZ, UR8 ;  /* 0x00000008ff087e24 */ /* 0x000fe2000f8e00ff */
[----:B------:R-:W-:Y:S01]  /*4d40*/  @!UP0 UIADD3 UR8, UPT, UPT, UR4, 0x6200, URZ ;  /* 0x0000620004088890 */ /* 0x000fe2000fffe0ff */
[----:B------:R-:W-:Y:S01]  /*4d50*/  LOP3.LUT R31, R31, R0, RZ, 0x3c, !PT ;  /* 0x000000001f1f7212 */ /* 0x000fe200078e3cff */
[----:B------:R-:W-:Y:S02]  /*4d60*/  VOTEU.ALL UP0, P4 ;  /* 0x0000000000ff7886 */ /* 0x000fe40002000000 */
[----:B------:R-:W-:Y:S01]  /*4d70*/  @!P4 R2UR UR14, R8 ;  /* 0x00000000080ec2ca */ /* 0x000fe200000e0000 */
[----:B------:R-:W-:Y:S05]  /*4d80*/  IMAD.U32 R9, RZ, RZ, UR6 ;  /* 0x00000006ff097e24 */ /* 0x000fea000f8e00ff */
[----:B------:R-:W-:Y:S11]  /*4d90*/  @!P4 R2UR UR15, R9 ;  /* 0x00000000090fc2ca */ /* 0x000ff600000e0000 */
[----:B------:R-:W-:Y:S02]  /*4da0*/  @!UPT UIADD3 URZ, UPT, UPT, URZ, URZ, URZ ;  /* 0x000000fffffff290 */ /* 0x000fe4000fffe0ff */
[----:B------:R2:W-:Y:S01]  /*4db0*/  @!UP0 UTMALDG.3D [UR8], [UR14], desc[UR18] ;  /* 0x000012080e0085b4 */ /* 0x0005e20008011000 */
[----:B------:R2:W-:Y:S01]  /*4dc0*/  @!P4 SYNCS.ARRIVE.TRANS64.RED.A0TR RZ, [UR4+0x78], R29 ;  /* 0x0000781dffffc9a7 */ /* 0x0005e20008300404 */
[----:B------:R-:W-:Y:S01]  /*4dd0*/  UPLOP3.LUT UP0, UPT, UPT, UPT, UPT, 0x80, 0x8 ;  /* 0x000000000008789c */ /* 0x000fe20003f0f070 */
[----:B------:R-:W-:Y:S01]  /*4de0*/  SYNCS.ARRIVE.TRANS64.RED.A1T0 RZ, [UR5], RZ ;  /* 0x000000ffffff79a7 */ /* 0x000fe20008100405 */
[----:B------:R-:W-:Y:S09]  /*4df0*/  @P3 BRA `(.L_x_87) ;  /* 0xfffffff0009c3947 */ /* 0x000ff2000383ffff */
[----:B------:R-:W-:-:S04]  /*4e00*/  SHF.L.U32 R2, R33, 0x1f, RZ ;  /* 0x0000001f21027819 */ /* 0x000fc800000006ff */
[----:B------:R-:W1:Y:S02]  /*4e10*/  SYNCS.PHASECHK.TRANS64.TRYWAIT P0, [UR4+0x80], R2 ;  /* 0x00008002ff0075a7 */ /* 0x000e640008001104 */
[----:B-1----:R-:W-:Y:S05]  /*4e20*/  @!P0 BRA `(.L_x_88) ;  /* 0x0000004c00488947 */ /* 0x002fea0003800000 */
.L_x_182:
[----:B------:R-:W3:Y:S02]  /*4e30*/  SYNCS.PHASECHK.TRANS64.TRYWAIT P0, [UR4+0x88], R2 ;  /* 0x00008802ff0075a7 */ /* 0x000ee40008001104 */
[----:B---3--:R-:W-:Y:S05]  /*4e40*/  @!P0 BRA `(.L_x_89) ;  /* 0x0000004c00588947 */ /* 0x008fea0003800000 */
.L_x_184:
[----:B------:R-:W3:Y:S02]  /*4e50*/  SYNCS.PHASECHK.TRANS64.TRYWAIT P0, [UR4+0x90], R2 ;  /* 0x00009002ff0075a7 */ /* 0x000ee40008001104 */
[----:B---3--:R-:W-:Y:S05]  /*4e60*/  @!P0 BRA `(.L_x_90) ;  /* 0x0000004c00688947 */ /* 0x008fea0003800000 */
.L_x_186:
[----:B-1----:R-:W-:-:S07]  /*4e70*/  MOV R0, UR4 ;  /* 0x0000000400007c02 */ /* 0x002fce0008000f00 */
.L_x_91:
[----:B-1----:R-:W-:-:S04]  /*4e80*/  SHF.L.U32 R2, R33, 0x1f, RZ ;  /* 0x0000001f21027819 */ /* 0x002fc800000006ff */
[----:B------:R1:W3:Y:S03]  /*4e90*/  SYNCS.PHASECHK.TRANS64.TRYWAIT P0, [R0+URZ+0x98], R2 ;  /* 0x00009802000075a7 */ /* 0x0002e600080011ff */
[----:B---3--:R-:W-:Y:S05]  /*4ea0*/  @!P0 NANOSLEEP.SYNCS 0x989680 ;  /* 0x009896800000895d */ /* 0x008fea0003900000 */
[----:B------:R-:W3:Y:S02]  /*4eb0*/  @!P0 SYNCS.PHASECHK.TRANS64 P0, [R0+URZ+0x98], R2 ;  /* 0x00009802000085a7 */ /* 0x000ee400080010ff */
[----:B--23--:R-:W-:Y:S05]  /*4ec0*/  @P0 EXIT ;  /* 0x000000000000094d */ /* 0x00cfea0003800000 */
[----:B------:R-:W-:Y:S05]  /*4ed0*/  BRA `(.L_x_91) ;  /* 0xfffffffc00e87947 */ /* 0x000fea000383ffff */
.L_x_76:
[----:B------:R-:W-:-:S06]  /*4ee0*/  UISETP.GE.AND UP0, UPT, UR5, 0x4, UPT ;  /* 0x000000040500788c */ /* 0x000fcc000bf06270 */
[----:B------:R-:W-:-:S13]  /*4ef0*/  PLOP3.LUT P0, PT, PT, PT, UP0, 0x80, 0x8 ;  /* 0x000000000008781c */ /* 0x000fda0003f0f008 */
[----:B------:R-:W-:Y:S05]  /*4f00*/  @!P0 EXIT ;  /* 0x000000000000894d */ /* 0x000fea0003800000 */
[----:B------:R-:W-:Y:S01]  /*4f10*/  BAR.SYNC.DEFER_BLOCKING 0x6, 0xa0 ;  /* 0x0182800000007b1d */ /* 0x000fe20000010000 */
[C---:B------:R-:W-:Y:S01]  /*4f20*/  IMAD.SHL.U32 R2, R101.reuse, 0x20, RZ ;  /* 0x0000002065027824 */ /* 0x040fe200078e00ff */
[C---:B------:R-:W-:Y:S01]  /*4f30*/  SHF.L.U32 R46, R101.reuse, 0x10, RZ ;  /* 0x00000010652e7819 */ /* 0x040fe200000006ff */
[C---:B------:R-:W-:Y:S01]  /*4f40*/  IMAD.SHL.U32 R100, R101.reuse, 0x4, RZ ;  /* 0x0000000465647824 */ /* 0x040fe200078e00ff */
[C---:B------:R-:W-:Y:S01]  /*4f50*/  LOP3.LUT R102, R101.reuse, 0x60, RZ, 0xc0, !PT ;  /* 0x0000006065667812 */ /* 0x040fe200078ec0ff */
[----:B------:R-:W-:Y:S01]  /*4f60*/  HFMA2 R97, -RZ, RZ, 0, 5.9604644775390625e-08 ;  /* 0x00000001ff617431 */ /* 0x000fe200000001ff */
[----:B------:R-:W-:Y:S02]  /*4f70*/  UMOV UR48, 0x400 ;  /* 0x0000040000307882 */ /* 0x000fe40000000000 */
[----:B------:R-:W1:Y:S01]  /*4f80*/  LDC R91, c[0x0][0x370] ;  /* 0x0000dc00ff5b7b82 */ /* 0x000e620000000800 */
[----:B------:R-:W-:Y:S01]  /*4f90*/  ULEA UR48, UR37, UR48, 0x18 ;  /* 0x0000003025307291 */ /* 0x000fe2000f8ec0ff */
[----:B------:R-:W-:Y:S01]  /*4fa0*/  LOP3.LUT R3, R2, 0xc0, RZ, 0xc0, !PT ;  /* 0x000000c002037812 */ /* 0x000fe200078ec0ff */
[----:B------:R-:W-:Y:S01]  /*4fb0*/  HFMA2 R95, -RZ, RZ, 0, 0 ;  /* 0x00000000ff5f7431 */ /* 0x000fe200000001ff */
[----:B------:R-:W-:Y:S01]  /*4fc0*/  LOP3.LUT R99, R101, 0x2, RZ, 0xc0, !PT ;  /* 0x0000000265637812 */ /* 0x000fe200078ec0ff */
[----:B------:R-:W-:Y:S01]  /*4fd0*/  UIADD3 UR4, UPT, UPT, UR48, 0x200, URZ ;  /* 0x0000020030047890 */ /* 0x000fe2000fffe0ff */
[----:B------:R-:W-:Y:S01]  /*4fe0*/  LOP3.LUT R100, R3, 0x18, R100, 0xf8, !PT ;  /* 0x0000001803647812 */ /* 0x000fe200078ef864 */
[----:B------:R-:W-:Y:S01]  /*4ff0*/  IMAD.MOV.U32 R45, RZ, RZ, RZ ;  /* 0x000000ffff2d7224 */ /* 0x000fe200078e00ff */
[----:B------:R-:W2:Y:S01]  /*5000*/  LDC R42, c[0x0][0xb0c] ;  /* 0x0002c300ff2a7b82 */ /* 0x000ea20000000800 */
[----:B------:R-:W-:Y:S01]  /*5010*/  LOP3.LUT R46, R46, 0x600000, RZ, 0xc0, !PT ;  /* 0x006000002e2e7812 */ /* 0x000fe200078ec0ff */
[----:B------:R-:W-:Y:S01]  /*5020*/  IMAD.MOV.U32 R105, RZ, RZ, RZ ;  /* 0x000000ffff697224 */ /* 0x000fe200078e00ff */
[----:B------:R-:W-:Y:S01]  /*5030*/  LOP3.LUT R100, R100, 0xf20, R2, 0xf8, !PT ;  /* 0x00000f2064647812 */ /* 0x000fe200078ef802 */
[----:B------:R-:W-:Y:S01]  /*5040*/  IMAD.U32 R93, RZ, RZ, UR4 ;  /* 0x00000004ff5d7e24 */ /* 0x000fe2000f8e00ff */
[----:B------:R-:W-:Y:S01]  /*5050*/  LOP3.LUT R101, R101, 0x4, RZ, 0xc0, !PT ;  /* 0x0000000465657812 */ /* 0x000fe200078ec0ff */
[----:B------:R-:W3:Y:S01]  /*5060*/  LDCU.64 UR52, c[0x0][0x348] ;  /* 0x00006900ff3477ac */ /* 0x000ee20008000a00 */
[----:B------:R-:W-:Y:S01]  /*5070*/  MOV R96, RZ ;  /* 0x000000ff00607202 */ /* 0x000fe20000000f00 */
[----:B------:R-:W4:Y:S01]  /*5080*/  LDC R89, c[0x0][0xb20] ;  /* 0x0002c800ff597b82 */ /* 0x000f220000000800 */
[----:B------:R-:W3:Y:S01]  /*5090*/  LDS R0, [UR48+0x160] ;  /* 0x00016030ff007984 */ /* 0x000ee20008000800 */
[----:B------:R-:W-:Y:S01]  /*50a0*/  IMAD R100, R100, 0x2, R93 ;  /* 0x0000000264647824 */ /* 0x000fe200078e025d */
[----:B------:R-:W1:Y:S03]  /*50b0*/  LDCU.64 UR38, c[0x0][0x888] ;  /* 0x00011100ff2677ac */ /* 0x000e660008000a00 */
[--C-:B------:R-:W-:Y:S01]  /*50c0*/  IMAD R99, R99, -0x10, R100.reuse ;  /* 0xfffffff063637824 */ /* 0x100fe200078e0264 */
[----:B------:R-:W1:Y:S01]  /*50d0*/  LDCU.64 UR44, c[0x0][0x890] ;  /* 0x00011200ff2c77ac */ /* 0x000e620008000a00 */
[----:B------:R-:W1:Y:S01]  /*50e0*/  LDC R41, c[0x0][0xb30] ;  /* 0x0002cc00ff297b82 */ /* 0x000e620000000800 */
[----:B------:R-:W-:Y:S01]  /*50f0*/  IMAD R98, R101, -0x10, R100 ;  /* 0xfffffff065627824 */ /* 0x000fe200078e0264 */
[----:B------:R-:W-:Y:S01]  /*5100*/  UMOV UR49, URZ ;  /* 0x000000ff00317c82 */ /* 0x000fe20008000000 */
[----:B------:R-:W-:-:S05]  /*5110*/  UMOV UR51, URZ ;  /* 0x000000ff00337c82 */ /* 0x000fca0008000000 */
[----:B------:R-:W1:Y:S08]  /*5120*/  LDC.64 R84, c[0x0][0xb10] ;  /* 0x0002c400ff547b82 */ /* 0x000e700000000a00 */
[----:B------:R-:W1:Y:S08]  /*5130*/  LDC.64 R38, c[0x0][0xb18] ;  /* 0x0002c600ff267b82 */ /* 0x000e700000000a00 */
[----:B------:R-:W1:Y:S08]  /*5140*/  LDC.64 R36, c[0x0][0xb28] ;  /* 0x0002ca00ff247b82 */ /* 0x000e700000000a00 */
[----:B------:R-:W1:Y:S01]  /*5150*/  LDC.64 R82, c[0x0][0x8b0] ;  /* 0x00022c00ff527b82 */ /* 0x000e620000000a00 */
[----:B---3--:R-:W-:-:S07]  /*5160*/  IMAD.IADD R46, R0, 0x1, R46 ;  /* 0x00000001002e7824 */ /* 0x008fce00078e022e */
[----:B------:R-:W3:Y:S08]  /*5170*/  LDC.64 R80, c[0x0][0x8a8] ;  /* 0x00022a00ff507b82 */ /* 0x000ef00000000a00 */
[----:B--2-4-:R-:W1:Y:S02]  /*5180*/  LDC R90, c[0x0][0x374] ;  /* 0x0000dd00ff5a7b82 */ /* 0x014e640000000800 */
.L_x_135:
[----:B------:R-:W-:Y:S02]  /*5190*/  LEA R0, R105, UR48, 0x3 ;  /* 0x0000003069007c11 */ /* 0x000fe4000f8e18ff */
[----:B------:R-:W-:Y:S02]  /*51a0*/  SHF.L.U32 R2, R95, 0x1f, RZ ;  /* 0x0000001f5f027819 */ /* 0x000fe400000006ff */
[----:B-1----:R-:W-:Y:S02]  /*51b0*/  LEA R16, R105, UR48, 0x4 ;  /* 0x0000003069107c11 */ /* 0x002fe4000f8e20ff */
[----:B------:R-:W2:Y:S02]  /*51c0*/  SYNCS.PHASECHK.TRANS64.TRYWAIT P0, [R0+URZ+0xb0], R2 ;  /* 0x0000b002000075a7 */ /* 0x000ea400080011ff */
[----:B--23--:R-:W-:Y:S05]  /*51d0*/  @!P0 BRA `(.L_x_92) ;  /* 0x0000004800a48947 */ /* 0x00cfea0003800000 */
.L_x_187:
[----:B------:R-:W4:Y:S01]  /*51e0*/  LDC.64 R10, c[0x0][0xb10] ;  /* 0x0002c400ff0a7b82 */ /* 0x000f220000000a00 */
[----:B------:R-:W3:Y:S01]  /*51f0*/  LDS.128 R16, [R16+0x140] ;  /* 0x0001400010107984 */ /* 0x000ee20000000c00 */
[----:B-1----:R-:W-:Y:S01]  /*5200*/  ISETP.NE.AND P1, PT, R41, 0x1, PT ;  /* 0x000000012900780c */ /* 0x002fe20003f25270 */
[----:B--2---:R-:W-:Y:S01]  /*5210*/  VIADD R0, R0, 0xc0 ;  /* 0x000000c000007836 */ /* 0x004fe20000000000 */
[----:B------:R-:W-:Y:S04]  /*5220*/  ISETP.GE.AND P0, PT, R40, 0x1, PT ;  /* 0x000000012800780c */ /* 0x000fe80003f06270 */
[----:B------:R-:W1:Y:S01]  /*5230*/  LDC.64 R8, c[0x0][0xb18] ;  /* 0x0002c600ff087b82 */ /* 0x000e620000000a00 */
[----:B------:R-:W-:Y:S01]  /*5240*/  PRMT R0, RZ, 0x654, R0 ;  /* 0x00000654ff007816 */ /* 0x000fe20000000000 */
[----:B------:R-:W-:Y:S01]  /*5250*/  @!PT LDS RZ, [RZ] ;  /* 0x00000000fffff984 */ /* 0x000fe20000000800 */
[----:B------:R-:W-:Y:S01]  /*5260*/  @!PT LDS RZ, [RZ] ;  /* 0x00000000fffff984 */ /* 0x000fe20000000800 */
[----:B------:R-:W-:Y:S01]  /*5270*/  @!PT LDS RZ, [RZ] ;  /* 0x00000000fffff984 */ /* 0x000fe20000000800 */
[----:B------:R-:W-:Y:S01]  /*5280*/  @!PT LDS RZ, [RZ] ;  /* 0x00000000fffff984 */ /* 0x000fe20000000800 */
[----:B------:R2:W-:Y:S06]  /*5290*/  MEMBAR.ALL.CTA ;  /* 0x0000000000007992 */ /* 0x0005ec0000008000 */
[----:B--2---:R-:W2:Y:S01]  /*52a0*/  FENCE.VIEW.ASYNC.S ;  /* 0x00000000000073c6 */ /* 0x004ea20000000000 */
[----:B------:R-:W1:Y:S08]  /*52b0*/  @!P1 LDC R12, c[0x0][0xb20] ;  /* 0x0002c800ff0c9b82 */ /* 0x000e700000000800 */
[----:B------:R-:W1:Y:S01]  /*52c0*/  @!P1 LDC R7, c[0x0][0xb0c] ;  /* 0x0002c300ff079b82 */ /* 0x000e620000000800 */
[----:B--2---:R2:W-:Y:S01]  /*52d0*/  SYNCS.ARRIVE.TRANS64.RED.A1T0 RZ, [R0+URZ], RZ ;  /* 0x000000ff00ff79a7 */ /* 0x0045e200081004ff */
[----:B---3--:R-:W-:Y:S04]  /*52e0*/  LOP3.LUT P4, RZ, R18, 0x1, RZ, 0xc0, !PT ;  /* 0x0000000112ff7812 */ /* 0x008fe8000788c0ff */
[----:B------:R-:W-:Y:S09]  /*52f0*/  P2R R103, PR, RZ, 0x10 ;  /* 0x00000010ff677803 */ /* 0x000ff20000000000 */
[----:B------:R-:W-:Y:S02]  /*5300*/  @P4 MOV R44, R16 ;  /* 0x00000010002c4202 */ /* 0x000fe40000000f00 */
[----:B------:R-:W-:Y:S01]  /*5310*/  @P4 LOP3.LUT R43, R17, 0xffff, RZ, 0xc0, !PT ;  /* 0x0000ffff112b4812 */ /* 0x000fe200078ec0ff */
[----:B--2-4-:R-:W-:Y:S06]  /*5320*/  @!P0 BRA `(.L_x_93) ;  /* 0x0000000000a48947 */ /* 0x014fec0003800000 */
[----:B------:R-:W-:Y:S01]  /*5330*/  IMAD.HI.U32 R0, R90, R39, RZ ;  /* 0x000000275a007227 */ /* 0x000fe200078e00ff */
[----:B------:R-:W-:Y:S02]  /*5340*/  ISETP.NE.AND P0, PT, R38, 0x1, PT ;  /* 0x000000012600780c */ /* 0x000fe40003f05270 */
[----:B------:R-:W-:Y:S01]  /*5350*/  ISETP.NE.AND P2, PT, R40, 0x1, PT ;  /* 0x000000012800780c */ /* 0x000fe20003f45270 */
[----:B------:R-:W-:Y:S01]  /*5360*/  IMAD.HI.U32 R4, R91, R84, RZ ;  /* 0x000000545b047227 */ /* 0x000fe200078e00ff */
[----:B------:R-:W-:Y:S02]  /*5370*/  SHF.R.U32.HI R0, RZ, R89, R0 ;  /* 0x00000059ff007219 */ /* 0x000fe40000011600 */
[----:B------:R-:W-:Y:S01]  /*5380*/  ISETP.NE.AND P3, PT, R42, 0x1, PT ;  /* 0x000000012a00780c */ /* 0x000fe20003f65270 */
[----:B------:R-:W-:Y:S01]  /*5390*/  IMAD.HI.U32 R6, R43, R39, RZ ;  /* 0x000000272b067227 */ /* 0x000fe200078e00ff */
[-C--:B------:R-:W-:Y:S02]  /*53a0*/  SHF.R.U32.HI R4, RZ, R85.reuse, R4 ;  /* 0x00000055ff047219 */ /* 0x080fe40000011604 */
[----:B------:R-:W-:Y:S01]  /*53b0*/  SEL R0, R90, R0, !P0 ;  /* 0x000000005a007207 */ /* 0x000fe20004000000 */
[----:B------:R-:W-:Y:S01]  /*53c0*/  IMAD.HI.U32 R5, R44, R84, RZ ;  /* 0x000000542c057227 */ /* 0x000fe200078e00ff */
[----:B------:R-:W-:Y:S03]  /*53d0*/  SEL R4, R91, R4, !P3 ;  /* 0x000000045b047207 */ /* 0x000fe60005800000 */
[-C--:B------:R-:W-:Y:S01]  /*53e0*/  IMAD.HI.U32 R3, R0, R36.reuse, RZ ;  /* 0x0000002400037227 */ /* 0x080fe200078e00ff */
[----:B------:R-:W-:Y:S03]  /*53f0*/  SHF.R.U32.HI R5, RZ, R85, R5 ;  /* 0x00000055ff057219 */ /* 0x000fe60000011605 */
[----:B------:R-:W-:Y:S01]  /*5400*/  IMAD.HI.U32 R2, R4, R36, RZ ;  /* 0x0000002404027227 */ /* 0x000fe200078e00ff */
[----:B------:R-:W-:Y:S02]  /*5410*/  @P2 SHF.R.U32.HI R0, RZ, R37, R3 ;  /* 0x00000025ff002219 */ /* 0x000fe40000011603 */
[----:B------:R-:W-:Y:S02]  /*5420*/  SHF.R.U32.HI R3, RZ, R89, R6 ;  /* 0x00000059ff037219 */ /* 0x000fe40000011606 */
[----:B------:R-:W-:Y:S01]  /*5430*/  @P2 SHF.R.U32.HI R4, RZ, R37, R2 ;  /* 0x00000025ff042219 */ /* 0x000fe20000011602 */
[----:B------:R-:W-:Y:S01]  /*5440*/  IMAD R0, R40, R0, RZ ;  /* 0x0000000028007224 */ /* 0x000fe200078e02ff */
[----:B------:R-:W-:Y:S02]  /*5450*/  SEL R3, R43, R3, !P0 ;  /* 0x000000032b037207 */ /* 0x000fe40004000000 */
[----:B------:R-:W-:Y:S01]  /*5460*/  SEL R2, R44, R5, !P3 ;  /* 0x000000052c027207 */ /* 0x000fe20005800000 */
[----:B------:R-:W-:Y:S01]  /*5470*/  IMAD R5, R40, R4, RZ ;  /* 0x0000000428057224 */ /* 0x000fe200078e02ff */
[C---:B------:R-:W-:Y:S01]  /*5480*/  ISETP.GE.AND P0, PT, R3.reuse, R0, PT ;  /* 0x000000000300720c */ /* 0x040fe20003f06270 */
[C---:B------:R-:W-:Y:S03]  /*5490*/  IMAD.HI.U32 R0, R3.reuse, R36, RZ ;  /* 0x0000002403007227 */ /* 0x040fe600078e00ff */
[C---:B------:R-:W-:Y:S02]  /*54a0*/  ISETP.GE.OR P0, PT, R2.reuse, R5, P0 ;  /* 0x000000050200720c */ /* 0x040fe40000706670 */
[----:B------:R-:W-:Y:S04]  /*54b0*/  SHF.R.U32.HI R0, RZ, R37, R0 ;  /* 0x00000025ff007219 */ /* 0x000fe80000011600 */
[C---:B------:R-:W-:Y:S05]  /*54c0*/  SEL R6, R3.reuse, R0, !P2 ;  /* 0x0000000003067207 */ /* 0x040fea0005000000 */
        /* <DEDUP_REMOVED lines=14> */
[----:B------:R-:W-:Y:S07]  /*55b0*/  IMAD R43, R3, R38, R43 ;  /* 0x00000026032b7224 */ /* 0x000fee00078e022b */
.L_x_93:
[----:B-1----:R-:W-:Y:S01]  /*55c0*/  @!P1 ISETP.NE.AND P0, PT, R8, 0x1, PT ;  /* 0x000000010800980c */ /* 0x002fe20003f05270 */
[----:B------:R-:W-:Y:S01]  /*55d0*/  @!P1 IMAD.HI.U32 R2, R43, R9, RZ ;  /* 0x000000092b029227 */ /* 0x000fe200078e00ff */
[----:B------:R-:W-:Y:S01]  /*55e0*/  R2UR UR42, R21 ;  /* 0x00000000152a72ca */ /* 0x000fe200000e0000 */
[----:B------:R-:W-:Y:S01]  /*55f0*/  BSSY.RECONVERGENT B6, `(.L_x_94) ;  /* 0x0000031000067945 */ /* 0x000fe20003800200 */
[----:B------:R-:W-:Y:S01]  /*5600*/  R2UR UR41, R20 ;  /* 0x00000000142972ca */ /* 0x000fe200000e0000 */
[C---:B------:R-:W-:Y:S01]  /*5610*/  @!P1 IMAD.HI.U32 R0, R44.reuse, R10, RZ ;  /* 0x0000000a2c009227 */ /* 0x040fe200078e00ff */
[----:B------:R-:W-:Y:S02]  /*5620*/  @!P1 SHF.R.U32.HI R2, RZ, R12, R2 ;  /* 0x0000000cff029219 */ /* 0x000fe40000011602 */
[----:B------:R-:W-:Y:S01]  /*5630*/  @!P1 ISETP.NE.AND P2, PT, R7, 0x1, PT ;  /* 0x000000010700980c */ /* 0x000fe20003f45270 */
[----:B------:R-:W-:Y:S01]  /*5640*/  VIADD R105, R105, 0x1 ;  /* 0x0000000169697836 */ /* 0x000fe20000000000 */
[----:B------:R-:W-:Y:S02]  /*5650*/  @!P1 SEL R2, R43, R2, !P0 ;  /* 0x000000022b029207 */ /* 0x000fe40004000000 */
[----:B------:R-:W-:Y:S02]  /*5660*/  @!P1 SHF.R.U32.HI R0, RZ, R11, R0 ;  /* 0x0000000bff009219 */ /* 0x000fe40000011600 */
[----:B------:R-:W-:Y:S01]  /*5670*/  LOP3.LUT P0, RZ, R93, 0x1b0, RZ, 0xc0, !PT ;  /* 0x000001b05dff7812 */ /* 0x000fe2000780c0ff */
[----:B------:R-:W-:Y:S01]  /*5680*/  USHF.L.U32 UR42, UR42, 0x7, URZ ;  /* 0x000000072a2a7899 */ /* 0x000fe200080006ff */
[----:B------:R-:W-:Y:S01]  /*5690*/  @!P1 SEL R3, R44, R0, !P2 ;  /* 0x000000002c039207 */ /* 0x000fe20005000000 */
[----:B------:R-:W-:Y:S01]  /*56a0*/  USHF.L.U32 UR41, UR41, 0x7, URZ ;  /* 0x0000000729297899 */ /* 0x000fe200080006ff */
[----:B------:R-:W-:Y:S03]  /*56b0*/  @P4 SHF.R.U32.HI R94, RZ, 0x10, R17 ;  /* 0x00000010ff5e4819 */ /* 0x000fe60000011611 */
[----:B------:R-:W-:Y:S02]  /*56c0*/  @!P1 IMAD.IADD R0, R2, 0x1, -R3 ;  /* 0x0000000102009824 */ /* 0x000fe400078e0a03 */
[----:B------:R-:W-:Y:S02]  /*56d0*/  @!P1 IMAD.IADD R2, R3, 0x1, -R2 ;  /* 0x0000000103029824 */ /* 0x000fe400078e0a02 */
[----:B------:R-:W-:Y:S02]  /*56e0*/  @!P1 IMAD R44, R0, R7, R44 ;  /* 0x00000007002c9224 */ /* 0x000fe400078e022c */
[----:B------:R-:W-:Y:S01]  /*56f0*/  @!P1 IMAD R43, R2, R8, R43 ;  /* 0x00000008022b9224 */ /* 0x000fe200078e022b */
[----:B------:R-:W-:Y:S06]  /*5700*/  @!P0 BRA `(.L_x_95) ;  /* 0x00000000007c8947 */ /* 0x000fec0003800000 */
[----:B------:R-:W1:Y:S01]  /*5710*/  LDCU.64 UR8, c[0x4][0x80] ;  /* 0x01001000ff0877ac */ /* 0x000e620008000a00 */
[----:B------:R-:W-:Y:S01]  /*5720*/  MOV R2, 0x0 ;  /* 0x0000000000027802 */ /* 0x000fe20000000f00 */
[----:B------:R-:W-:Y:S02]  /*5730*/  HFMA2 R12, -RZ, RZ, 0, 5.9604644775390625e-08 ;  /* 0x00000001ff0c7431 */ /* 0x000fe400000001ff */
[----:B------:R-:W-:Y:S01]  /*5740*/  IMAD.MOV.U32 R8, RZ, RZ, 0x70 ;  /* 0x00000070ff087424 */ /* 0x000fe200078e00ff */
[----:B------:R2:W3:Y:S01]  /*5750*/  LDC.64 R14, c[0x4][R2] ;  /* 0x01000000020e7b82 */ /* 0x0004e20000000a00 */
[----:B------:R-:W4:Y:S01]  /*5760*/  LDCU.64 UR6, c[0x4][0x88] ;  /* 0x01001100ff0677ac */ /* 0x000f220008000a00 */
[----:B------:R-:W-:Y:S01]  /*5770*/  IMAD.MOV.U32 R13, RZ, RZ, RZ ;  /* 0x000000ffff0d7224 */ /* 0x000fe200078e00ff */
[----:B------:R-:W2:Y:S01]  /*5780*/  LDCU.64 UR4, c[0x4][0x8] ;  /* 0x01000100ff0477ac */ /* 0x000ea20008000a00 */
[----:B-1----:R-:W-:Y:S01]  /*5790*/  MOV R5, UR9 ;  /* 0x0000000900057c02 */ /* 0x002fe20008000f00 */
[----:B------:R-:W-:Y:S01]  /*57a0*/  IMAD.U32 R4, RZ, RZ, UR8 ;  /* 0x00000008ff047e24 */ /* 0x000fe2000f8e00ff */
[----:B----4-:R-:W-:Y:S01]  /*57b0*/  MOV R7, UR7 ;  /* 0x0000000700077c02 */ /* 0x010fe20008000f00 */
[----:B------:R-:W-:Y:S01]  /*57c0*/  IMAD.U32 R6, RZ, RZ, UR6 ;  /* 0x00000006ff067e24 */ /* 0x000fe2000f8e00ff */
[----:B--2---:R-:W-:Y:S01]  /*57d0*/  MOV R11, UR5 ;  /* 0x00000005000b7c02 */ /* 0x004fe20008000f00 */
[----:B------:R-:W-:Y:S02]  /*57e0*/  IMAD.U32 R10, RZ, RZ, UR4 ;  /* 0x00000004ff0a7e24 */ /* 0x000fe4000f8e00ff */
[----:B------:R-:W-:Y:S07]  /*57f0*/  LEPC R20, `(.L_x_96) ;  /* 0x000000001014794e */ /* 0x000fee0000000000 */
[----:B---3-5:R-:W-:Y:S05]  /*5800*/  CALL.ABS.NOINC R14 ;  /* 0x000000000e007343 */ /* 0x028fea0003c00000 */
.L_x_96:
[----:B------:R-:W1:Y:S01]  /*5810*/  LDCU.64 UR8, c[0x4][0x80] ;  /* 0x01001000ff0877ac */ /* 0x000e620008000a00 */
[----:B------:R-:W2:Y:S01]  /*5820*/  LDC.64 R2, c[0x4][R2] ;  /* 0x0100000002027b82 */ /* 0x000ea20000000a00 */
[----:B------:R-:W-:Y:S02]  /*5830*/  HFMA2 R12, -RZ, RZ, 0, 5.9604644775390625e-08 ;  /* 0x00000001ff0c7431 */ /* 0x000fe400000001ff */
[----:B------:R-:W-:Y:S02]  /*5840*/  IMAD.MOV.U32 R8, RZ, RZ, 0x70 ;  /* 0x00000070ff087424 */ /* 0x000fe400078e00ff */
[----:B------:R-:W-:Y:S01]  /*5850*/  IMAD.MOV.U32 R13, RZ, RZ, RZ ;  /* 0x000000ffff0d7224 */ /* 0x000fe200078e00ff */
[----:B------:R-:W3:Y:S01]  /*5860*/  LDCU.64 UR6, c[0x4][0x88] ;  /* 0x01001100ff0677ac */ /* 0x000ee20008000a00 */
[----:B------:R-:W4:Y:S01]  /*5870*/  LDCU.64 UR4, c[0x4][0x8] ;  /* 0x01000100ff0477ac */ /* 0x000f220008000a00 */
[----:B-1----:R-:W-:Y:S02]  /*5880*/  MOV R4, UR8 ;  /* 0x0000000800047c02 */ /* 0x002fe40008000f00 */
[----:B------:R-:W-:Y:S02]  /*5890*/  MOV R5, UR9 ;  /* 0x0000000900057c02 */ /* 0x000fe40008000f00 */
[----:B---3--:R-:W-:Y:S01]  /*58a0*/  MOV R7, UR7 ;  /* 0x0000000700077c02 */ /* 0x008fe20008000f00 */
[----:B------:R-:W-:Y:S01]  /*58b0*/  IMAD.U32 R6, RZ, RZ, UR6 ;  /* 0x00000006ff067e24 */ /* 0x000fe2000f8e00ff */
[----:B----4-:R-:W-:Y:S01]  /*58c0*/  MOV R11, UR5 ;  /* 0x00000005000b7c02 */ /* 0x010fe20008000f00 */
[----:B------:R-:W-:Y:S02]  /*58d0*/  IMAD.U32 R10, RZ, RZ, UR4 ;  /* 0x00000004ff0a7e24 */ /* 0x000fe4000f8e00ff */
[----:B------:R-:W-:Y:S07]  /*58e0*/  LEPC R20, `(.L_x_95) ;  /* 0x000000001014794e */ /* 0x000fee0000000000 */
[----:B--2---:R-:W-:Y:S05]  /*58f0*/  CALL.ABS.NOINC R2 ;  /* 0x0000000002007343 */ /* 0x004fea0003c00000 */
.L_x_95:
[----:B------:R-:W-:Y:S05]  /*5900*/  BSYNC.RECONVERGENT B6 ;  /* 0x0000000000067941 */ /* 0x000fea0003800200 */
.L_x_94:
[----:B------:R-:W-:Y:S01]  /*5910*/  ISETP.NE.U32.AND P4, PT, R82, RZ, PT ;  /* 0x000000ff5200720c */ /* 0x000fe20003f85070 */
[----:B------:R-:W-:Y:S01]  /*5920*/  UISETP.NE.AND UP2, UPT, UR50, URZ, UPT ;  /* 0x000000ff3200728c */ /* 0x000fe2000bf45270 */
[----:B------:R-:W-:Y:S01]  /*5930*/  ISETP.NE.U32.AND P2, PT, RZ, UR38, PT ;  /* 0x00000026ff007c0c */ /* 0x000fe2000bf45070 */
[----:B------:R-:W-:Y:S01]  /*5940*/  UISETP.NE.U32.AND UP1, UPT, UR44, URZ, UPT ;  /* 0x000000ff2c00728c */ /* 0x000fe2000bf25070 */
[----:B------:R-:W-:Y:S01]  /*5950*/  ISETP.NE.AND.EX P4, PT, R83, RZ, PT, P4 ;  /* 0x000000ff5300720c */ /* 0x000fe20003f85340 */
[----:B------:R-:W-:Y:S01]  /*5960*/  UPLOP3.LUT UP0, UPT, UPT, UPT, UPT, 0x40, 0x4 ;  /* 0x000000000004789c */ /* 0x000fe20003f0e870 */
[----:B------:R-:W-:Y:S01]  /*5970*/  ISETP.NE.AND.EX P2, PT, RZ, UR39, PT, P2 ;  /* 0x00000027ff007c0c */ /* 0x000fe2000bf45320 */
[----:B------:R-:W-:Y:S01]  /*5980*/  UISETP.NE.AND.EX UP1, UPT, UR45, URZ, UPT, UP1 ;  /* 0x000000ff2d00728c */ /* 0x000fe2000bf25310 */
[----:B------:R-:W-:Y:S04]  /*5990*/  PLOP3.LUT P1, PT, PT, PT, UP2, 0x80, 0x8 ;  /* 0x000000000008781c */ /* 0x000fe80003f2f028 */
[----:B------:R-:W-:Y:S06]  /*59a0*/  @UP2 UPLOP3.LUT UP0, UPT, UPT, UPT, UP1, 0x80, 0x8 ;  /* 0x000000000008289c */ /* 0x000fec0003f0f010 */
[----:B------:R-:W-:Y:S01]  /*59b0*/  PLOP3.LUT P0, PT, PT, PT, UP0, 0x80, 0x8 ;  /* 0x000000000008781c */ /* 0x000fe20003f0f008 */
[----:B------:R-:W-:Y:S01]  /*59c0*/  @!UPT UIADD3 URZ, UPT, UPT, URZ, URZ, URZ ;  /* 0x000000fffffff290 */ /* 0x000fe2000fffe0ff */
[----:B------:R-:W-:Y:S11]  /*59d0*/  BRA.U !UP1, `(.L_x_97) ;  /* 0x0000000109387547 */ /* 0x000ff6000b800000 */
[----:B------:R-:W-:Y:S01]  /*59e0*/  UISETP.NE.U32.AND UP0, UPT, UR38, URZ, UPT ;  /* 0x000000ff2600728c */ /* 0x000fe2000bf05070 */
[----:B------:R-:W-:Y:S02]  /*59f0*/  HFMA2 R0, -RZ, RZ, 0, 5.9604644775390625e-08 ;  /* 0x00000001ff007431 */ /* 0x000fe400000001ff */
[----:B------:R-:W-:Y:S01]  /*5a00*/  IMAD.MOV.U32 R88, RZ, RZ, 0x1 ;  /* 0x00000001ff587424 */ /* 0x000fe200078e00ff */
[----:B------:R-:W-:Y:S06]  /*5a10*/  UISETP.NE.AND.EX UP0, UPT, UR39, URZ, UPT, UP0 ;  /* 0x000000ff2700728c */ /* 0x000fec000bf05300 */
[----:B------:R-:W-:Y:S05]  /*5a20*/  PLOP3.LUT P3, PT, PT, PT, UP0, 0x80, 0x8 ;  /* 0x000000000008781c */ /* 0x000fea0003f6f008 */
[----:B------:R-:W1:Y:S01]  /*5a30*/  @UP0 LDCU.64 UR6, c[0x0][0x888] ;  /* 0x00011100ff0607ac */ /* 0x000e620008000a00 */
[----:B------:R-:W-:Y:S07]  /*5a40*/  @UP0 UIMAD UR4, UR36, UR44, URZ ;  /* 0x0000002c240402a4 */ /* 0x000fee000f8e02ff */
[----:B------:R-:W-:Y:S01]  /*5a50*/  @!P3 PRMT R88, R0, 0x7610, R88 ;  /* 0x000076100058b816 */ /* 0x000fe20000000058 */
[----:B-1----:R-:W-:Y:S03]  /*5a60*/  @UP0 UIMAD.WIDE UR6, UR4, 0x4, UR6 ;  /* 0x00000004040608a5 */ /* 0x002fe6000f8e0206 */
[----:B------:R-:W1:Y:S03]  /*5a70*/  @!UP0 LDCU UR4, c[0x0][0x880] ;  /* 0x00011000ff0487ac */ /* 0x000e660008000800 */
[----:B------:R-:W-:Y:S01]  /*5a80*/  IMAD.U32 R2, RZ, RZ, UR6 ;  /* 0x00000006ff027e24 */ /* 0x000fe2000f8e00ff */
[----:B------:R-:W-:Y:S05]  /*5a90*/  MOV R3, UR7 ;  /* 0x0000000700037c02 */ /* 0x000fea0008000f00 */
[----:B-----5:R2:W5:Y:S02]  /*5aa0*/  @P3 LDG.E R49, desc[UR46][R2.64] ;  /* 0x0000002e02313981 */ /* 0x020564000c1e1900 */
[----:B-12---:R-:W-:Y:S02]  /*5ab0*/  @!P3 IMAD.U32 R49, RZ, RZ, UR4 ;  /* 0x00000004ff31be24 */ /* 0x006fe4000f8e00ff */
.L_x_97:
[----:B------:R-:W-:Y:S05]  /*5ac0*/  @!P4 BRA `(.L_x_98) ;  /* 0x000000000020c947 */ /* 0x000fea0003800000 */
[----:B------:R-:W-:Y:S04]  /*5ad0*/  ISETP.NE.U32.AND P3, PT, R80, RZ, PT ;  /* 0x000000ff5000720c */ /* 0x000fe80003f65070 */
[----:B------:R-:W-:Y:S11]  /*5ae0*/  ISETP.NE.AND.EX P3, PT, R81, RZ, PT, P3 ;  /* 0x000000ff5100720c */ /* 0x000ff60003f65330 */
[----:B------:R-:W-:Y:S02]  /*5af0*/  @!UPT UIADD3 URZ, UPT, UPT, URZ, URZ, URZ ;  /* 0x000000fffffff290 */ /* 0x000fe4000fffe0ff */
[----:B------:R-:W1:Y:S01]  /*5b00*/  @P3 LDC.64 R2, c[0x0][0x8a8] ;  /* 0x00022a00ff023b82 */ /* 0x000e620000000a00 */
[----:B------:R-:W-:Y:S04]  /*5b10*/  @P3 IMAD R0, R82, UR36, RZ ;  /* 0x0000002452003c24 */ /* 0x000fe8000f8e02ff */
[----:B-1----:R-:W-:Y:S05]  /*5b20*/  @P3 IMAD.WIDE R2, R0, 0x4, R2 ;  /* 0x0000000400023825 */ /* 0x002fea00078e0202 */
[----:B-----5:R1:W5:Y:S02]  /*5b30*/  @P3 LDG.E R47, desc[UR46][R2.64] ;  /* 0x0000002e022f3981 */ /* 0x020364000c1e1900 */
[----:B-1----:R-:W2:Y:S02]  /*5b40*/  @!P3 LDC R47, c[0x0][0x8a0] ;  /* 0x00022800ff2fbb82 */ /* 0x002ea40000000800 */
.L_x_98:
[----:B-----5:R-:W-:Y:S01]  /*5b50*/  FSETP.NEU.AND P3, PT, R49, RZ, PT ;  /* 0x000000ff3100720b */ /* 0x020fe20003f6d000 */
[----:B------:R-:W-:Y:S01]  /*5b60*/  BSSY B1, `(.L_x_99) ;  /* 0x0000039000017945 */ /* 0x000fe20003800000 */
[----:B------:R-:W-:Y:S01]  /*5b70*/  SEL R3, RZ, 0xffffffff, P2 ;  /* 0xffffffffff037807 */ /* 0x000fe20001000000 */
[----:B------:R-:W-:Y:S01]  /*5b80*/  IMAD.MOV.U32 R66, RZ, RZ, 0x1 ;  /* 0x00000001ff427424 */ /* 0x000fe200078e00ff */
[----:B------:R-:W-:Y:S01]  /*5b90*/  @P1 LOP3.LUT P2, RZ, R88, 0xff, RZ, 0xc0, !PT ;  /* 0x000000ff58ff1812 */ /* 0x000fe2000784c0ff */
[----:B------:R-:W-:Y:S01]  /*5ba0*/  IMAD R48, R45, 0x80, R46 ;  /* 0x000000802d307824 */ /* 0x000fe200078e022e */
[----:B------:R-:W-:Y:S01]  /*5bb0*/  @P1 SEL R0, RZ, 0xffffffff, P3 ;  /* 0xffffffffff001807 */ /* 0x000fe20001800000 */
[----:B------:R-:W-:Y:S01]  /*5bc0*/  IMAD R106, R101, -0x10, R99 ;  /* 0xfffffff0656a7824 */ /* 0x000fe200078e0263 */
[----:B------:R-:W-:Y:S01]  /*5bd0*/  LOP3.LUT R97, R97, 0x1, RZ, 0x3c, !PT ;  /* 0x0000000161617812 */ /* 0x000fe200078e3cff */
[----:B------:R-:W-:Y:S01]  /*5be0*/  IMAD.MOV.U32 R65, RZ, RZ, RZ ;  /* 0x000000ffff417224 */ /* 0x000fe200078e00ff */
[----:B------:R-:W-:Y:S02]  /*5bf0*/  @P0 SEL R0, R3, R0, !P2 ;  /* 0x0000000003000207 */ /* 0x000fe40005000000 */
[----:B------:R-:W-:Y:S02]  /*5c00*/  CS2R R78, SRZ ;  /* 0x00000000004e7805 */ /* 0x000fe4000001ff00 */
[----:B------:R-:W-:Y:S02]  /*5c10*/  LEA R64, R45, UR48, 0x3 ;  /* 0x000000302d407c11 */ /* 0x000fe4000f8e18ff */
[----:B------:R-:W-:Y:S02]  /*5c20*/  CS2R R76, SRZ ;  /* 0x00000000004c7805 */ /* 0x000fe4000001ff00 */
[----:B------:R-:W-:Y:S02]  /*5c30*/  @P1 LOP3.LUT R0, R0, 0x1, RZ, 0xc0, !PT ;  /* 0x0000000100001812 */ /* 0x000fe400078ec0ff */
[----:B------:R-:W-:Y:S02]  /*5c40*/  CS2R R70, SRZ ;  /* 0x0000000000467805 */ /* 0x000fe4000001ff00 */
[----:B------:R-:W-:Y:S02]  /*5c50*/  PLOP3.LUT P2, PT, PT, PT, UP1, 0x80, 0x8 ;  /* 0x000000000008781c */ /* 0x000fe40003f4f018 */
[----:B------:R-:W-:Y:S02]  /*5c60*/  CS2R R68, SRZ ;  /* 0x0000000000447805 */ /* 0x000fe4000001ff00 */
[----:B------:R-:W-:Y:S02]  /*5c70*/  ISETP.NE.U32.OR P5, PT, R0, 0x1, !P1 ;  /* 0x000000010000780c */ /* 0x000fe40004fa5470 */
[----:B------:R-:W-:Y:S02]  /*5c80*/  CS2R R62, SRZ ;  /* 0x00000000003e7805 */ /* 0x000fe4000001ff00 */
[----:B------:R-:W-:Y:S02]  /*5c90*/  LOP3.LUT P4, R104, R88, 0xff, RZ, 0xc0, !PT ;  /* 0x000000ff58687812 */ /* 0x000fe4000788c0ff */
[----:B------:R-:W-:Y:S02]  /*5ca0*/  CS2R R60, SRZ ;  /* 0x00000000003c7805 */ /* 0x000fe4000001ff00 */
[----:B------:R-:W-:Y:S02]  /*5cb0*/  SEL R2, RZ, 0xffffffff, P3 ;  /* 0xffffffffff027807 */ /* 0x000fe40001800000 */
[----:B------:R-:W-:Y:S02]  /*5cc0*/  CS2R R58, SRZ ;  /* 0x00000000003a7805 */ /* 0x000fe4000001ff00 */
[----:B------:R-:W-:Y:S02]  /*5cd0*/  P2R R107, PR, RZ, 0x20 ;  /* 0x00000020ff6b7803 */ /* 0x000fe40000000000 */
[----:B------:R-:W-:Y:S02]  /*5ce0*/  CS2R R56, SRZ ;  /* 0x0000000000387805 */ /* 0x000fe4000001ff00 */
[----:B------:R-:W-:Y:S02]  /*5cf0*/  @P2 SEL R2, R3, R2, !P4 ;  /* 0x0000000203022207 */ /* 0x000fe40006000000 */
[----:B------:R-:W-:Y:S02]  /*5d00*/  @P5 SHF.L.U32 R0, R97, 0x1f, RZ ;  /* 0x0000001f61005819 */ /* 0x000fe400000006ff */
[----:B------:R-:W-:Y:S02]  /*5d10*/  LOP3.LUT R2, R2, 0x1, RZ, 0xc0, !PT ;  /* 0x0000000102027812 */ /* 0x000fe400078ec0ff */
[----:B------:R1:W3:Y:S02]  /*5d20*/  @P5 SYNCS.PHASECHK.TRANS64.TRYWAIT P1, [UR48+0x60], R0 ;  /* 0x00006000ff0055a7 */ /* 0x0002e40008021130 */
[----:B------:R-:W-:Y:S04]  /*5d30*/  ISETP.NE.U32.AND P2, PT, R2, 0x1, PT ;  /* 0x000000010200780c */ /* 0x000fe80003f45070 */
[----:B------:R-:W-:Y:S02]  /*5d40*/  P2R R67, PR, RZ, 0x4 ;  /* 0x00000004ff437803 */ /* 0x000fe40000000000 */
[----:B-1----:R-:W-:Y:S04]  /*5d50*/  SHF.L.U32 R0, R96, 0x1f, RZ ;  /* 0x0000001f60007819 */ /* 0x002fe800000006ff */
[----:B------:R1:W4:Y:S01]  /*5d60*/  SYNCS.PHASECHK.TRANS64.TRYWAIT P0, [R64+URZ+0xd0], R0 ;  /* 0x0000d000400075a7 */ /* 0x00032200080011ff */
[----:B---3--:R-:W-:Y:S01]  /*5d70*/  @P5 SEL R66, RZ, 0x1, !P1 ;  /* 0x00000001ff425807 */ /* 0x008fe20004800000 */
[----:B-1----:R-:W-:Y:S06]  /*5d80*/  @!P5 BRA `(.L_x_100) ;  /* 0x000000000058d947 */ /* 0x002fec0003800000 */
[----:B------:R-:W-:Y:S01]  /*5d90*/  IMAD.MOV.U32 R79, RZ, RZ, RZ ;  /* 0x000000ffff4f7224 */ /* 0x000fe200078e00ff */
[----:B------:R-:W-:Y:S01]  /*5da0*/  ISETP.NE.AND P1, PT, R66, RZ, PT ;  /* 0x000000ff4200720c */ /* 0x000fe20003f25270 */
[----:B------:R-:W-:Y:S01]  /*5db0*/  BSSY B0, `(.L_x_101) ;  /* 0x000000c000007945 */ /* 0x000fe20003800000 */
[----:B------:R-:W-:Y:S02]  /*5dc0*/  CS2R R58, SRZ ;  /* 0x00000000003a7805 */ /* 0x000fe4000001ff00 */
[----:B------:R-:W-:Y:S02]  /*5dd0*/  CS2R R56, SRZ ;  /* 0x0000000000387805 */ /* 0x000fe4000001ff00 */
[----:B------:R-:W-:Y:S02]  /*5de0*/  CS2R R62, SRZ ;  /* 0x00000000003e7805 */ /* 0x000fe4000001ff00 */
[----:B------:R-:W-:Y:S02]  /*5df0*/  CS2R R60, SRZ ;  /* 0x00000000003c7805 */ /* 0x000fe4000001ff00 */
[----:B------:R-:W-:Y:S02]  /*5e00*/  CS2R R70, SRZ ;  /* 0x0000000000467805 */ /* 0x000fe4000001ff00 */
[----:B------:R-:W-:Y:S02]  /*5e10*/  CS2R R68, SRZ ;  /* 0x0000000000447805 */ /* 0x000fe4000001ff00 */
[----:B------:R-:W-:Y:S01]  /*5e20*/  CS2R R76, SRZ ;  /* 0x00000000004c7805 */ /* 0x000fe2000001ff00 */
[----:B------:R-:W-:Y:S06]  /*5e30*/  @P1 BRA `(.L_x_102) ;  /* 0x00000000000c1947 */ /* 0x000fec0003800000 */
[----:B------:R-:W-:Y:S04]  /*5e40*/  SHF.L.U32 R3, R97, 0x1f, RZ ;  /* 0x0000001f61037819 */ /* 0x000fe800000006ff */
[----:B------:R-:W1:Y:S02]  /*5e50*/  SYNCS.PHASECHK.TRANS64.TRYWAIT P1, [UR48+0x60], R3 ;  /* 0x00006003ff0075a7 */ /* 0x000e640008021130 */
[----:B-1----:R-:W-:Y:S05]  /*5e60*/  @!P1 BRA `(.L_x_103) ;  /* 0x0000003c00949947 */ /* 0x002fea0003800000 */
.L_x_102:
[----:B------:R-:W-:Y:S05]  /*5e70*/  BSYNC B0 ;  /* 0x0000000000007941 */ /* 0x000fea0003800000 */
.L_x_101:
[----:B------:R-:W-:Y:S01]  /*5e80*/  ISETP.NE.AND P1, PT, R67, RZ, PT ;  /* 0x000000ff4300720c */ /* 0x000fe20003f25270 */
[----:B------:R-:W-:Y:S11]  /*5e90*/  HFMA2 R65, -RZ, RZ, 0, 5.9604644775390625e-08 ;  /* 0x00000001ff417431 */ /* 0x000ff600000001ff */
[----:B------:R-:W-:Y:S01]  /*5ea0*/  @!UPT UIADD3 URZ, UPT, UPT, URZ, URZ, URZ ;  /* 0x000000fffffff290 */ /* 0x000fe2000fffe0ff */
[----:B------:R3:W1:Y:S04]  /*5eb0*/  @P1 LDS.128 R56, [R100] ;  /* 0x0000000064381984 */ /* 0x0006680000000c00 */
[----:B------:R3:W1:Y:S04]  /*5ec0*/  @P1 LDS.128 R60, [R99+0x10] ;  /* 0x00001000633c1984 */ /* 0x0006680000000c00 */
[----:B------:R3:W1:Y:S04]  /*5ed0*/  @P1 LDS.128 R68, [R98+0x20] ;  /* 0x0000200062441984 */ /* 0x0006680000000c00 */
[----:B------:R3:W1:Y:S02]  /*5ee0*/  @P1 LDS.128 R76, [R106+0x30] ;  /* 0x000030006a4c1984 */ /* 0x0006640000000c00 */
.L_x_100:
[----:B------:R-:W-:Y:S05]  /*5ef0*/  BSYNC B1 ;  /* 0x0000000000017941 */ /* 0x000fea0003800000 */
.L_x_99:
[----:B-1----:R-:W-:Y:S04]  /*5f00*/  SHF.R.U32.HI R2, RZ, 0x15, R48 ;  /* 0x00000015ff027819 */ /* 0x002fe80000011630 */
[----:B------:R-:W-:Y:S01]  /*5f10*/  LOP3.LUT P1, RZ, R2, 0x3, R92, 0x48, !PT ;  /* 0x0000000302ff7812 */ /* 0x000fe2000782485c */
[----:B------:R-:W-:Y:S01]  /*5f20*/  @!UPT UIADD3 URZ, UPT, UPT, URZ, URZ, URZ ;  /* 0x000000fffffff290 */ /* 0x000fe2000fffe0ff */
[----:B----4-:R-:W-:Y:S11]  /*5f30*/  @P0 BRA `(.L_x_104) ;  /* 0x0000000000080947 */ /* 0x010ff60003800000 */
[----:B------:R-:W1:Y:S02]  /*5f40*/  SYNCS.PHASECHK.TRANS64.TRYWAIT P0, [R64+URZ+0xd0], R0 ;  /* 0x0000d000400075a7 */ /* 0x000e6400080011ff */
[----:B-1----:R-:W-:Y:S05]  /*5f50*/  @!P0 BRA `(.L_x_105) ;  /* 0x0000003c00708947 */ /* 0x002fea0003800000 */
.L_x_104:
[----:B------:R-:W-:Y:S05]  /*5f60*/  @!P1 BRA `(.L_x_106) ;  /* 0x0000000000409947 */ /* 0x000fea0003800000 */
[----:B------:R-:W4:Y:S01]  /*5f70*/  LDCU.64 UR8, c[0x4][0x70] ;  /* 0x01000e00ff0877ac */ /* 0x000f220008000a00 */
[----:B------:R-:W-:Y:S01]  /*5f80*/  MOV R3, 0x0 ;  /* 0x0000000000037802 */ /* 0x000fe20000000f00 */
[----:B------:R-:W-:Y:S02]  /*5f90*/  HFMA2 R12, -RZ, RZ, 0, 5.9604644775390625e-08 ;  /* 0x00000001ff0c7431 */ /* 0x000fe400000001ff */
[----:B------:R-:W-:Y:S02]  /*5fa0*/  IMAD.MOV.U32 R8, RZ, RZ, 0x192 ;  /* 0x00000192ff087424 */ /* 0x000fe400078e00ff */
[----:B------:R-:W-:Y:S01]  /*5fb0*/  IMAD.MOV.U32 R13, RZ, RZ, RZ ;  /* 0x000000ffff0d7224 */ /* 0x000fe200078e00ff */
[----:B------:R-:W5:Y:S01]  /*5fc0*/  LDCU.64 UR6, c[0x4][0x78] ;  /* 0x01000f00ff0677ac */ /* 0x000f620008000a00 */
[----:B------:R-:W1:Y:S01]  /*5fd0*/  LDC.64 R2, c[0x4][R3] ;  /* 0x0100000003027b82 */ /* 0x000e620000000a00 */
[----:B------:R-:W2:Y:S01]  /*5fe0*/  LDCU.64 UR4, c[0x4][0x10] ;  /* 0x01000200ff0477ac */ /* 0x000ea20008000a00 */
[----:B----4-:R-:W-:Y:S01]  /*5ff0*/  MOV R5, UR9 ;  /* 0x0000000900057c02 */ /* 0x010fe20008000f00 */
[----:B------:R-:W-:Y:S01]  /*6000*/  IMAD.U32 R4, RZ, RZ, UR8 ;  /* 0x00000008ff047e24 */ /* 0x000fe2000f8e00ff */
[----:B-----5:R-:W-:Y:S01]  /*6010*/  MOV R7, UR7 ;  /* 0x0000000700077c02 */ /* 0x020fe20008000f00 */
[----:B------:R-:W-:Y:S01]  /*6020*/  IMAD.U32 R6, RZ, RZ, UR6 ;  /* 0x00000006ff067e24 */ /* 0x000fe2000f8e00ff */
[----:B--2---:R-:W-:Y:S01]  /*6030*/  MOV R11, UR5 ;  /* 0x00000005000b7c02 */ /* 0x004fe20008000f00 */
[----:B------:R-:W-:Y:S02]  /*6040*/  IMAD.U32 R10, RZ, RZ, UR4 ;  /* 0x00000004ff0a7e24 */ /* 0x000fe4000f8e00ff */
[----:B------:R-:W-:Y:S07]  /*6050*/  LEPC R20, `(.L_x_106) ;  /* 0x000000001014794e */ /* 0x000fee0000000000 */
[----:B-1-3--:R-:W-:Y:S05]  /*6060*/  CALL.ABS.NOINC R2 ;  /* 0x0000000002007343 */ /* 0x00afea0003c00000 */
.L_x_106:
[----:B------:R-:W-:Y:S05]  /*6070*/  WARPSYNC.ALL ;  /* 0x0000000000007948 */ /* 0x000fea0003800000 */
[----:B------:R-:W-:Y:S01]  /*6080*/  R2UR UR4, R48 ;  /* 0x00000000300472ca */ /* 0x000fe200000e0000 */
[--C-:B------:R-:W-:Y:S01]  /*6090*/  HADD2.F32 R50, -RZ, R56.reuse.H0_H0 ;  /* 0x20000038ff327230 */ /* 0x100fe20000004100 */
[----:B------:R-:W-:Y:S01]  /*60a0*/  ISETP.NE.AND P0, PT, R102, RZ, PT ;  /* 0x000000ff6600720c */ /* 0x000fe20003f05270 */
[----:B------:R-:W-:Y:S01]  /*60b0*/  HADD2.F32 R51, -RZ, R56.H1_H1 ;  /* 0x30000038ff337230 */ /* 0x000fe20000004100 */
[----:B------:R-:W-:Y:S01]  /*60c0*/  BSSY.RECONVERGENT B0, `(.L_x_107) ;  /* 0x0000086000007945 */ /* 0x000fe20003800200 */
[--C-:B------:R-:W-:Y:S08]  /*60d0*/  HADD2.F32 R52, -RZ, R57.reuse.H0_H0 ;  /* 0x20000039ff347230 */ /* 0x100ff00000004100 */
[----:B------:R-:W1:Y:S02]  /*60e0*/  LDTM.x32 R4, tmem[UR4] ;  /* 0x00000004000479ee */ /* 0x000e6400082c0000 */
[C---:B-12---:R-:W-:Y:S01]  /*60f0*/  FMUL R0, R47.reuse, R4 ;  /* 0x000000042f007220 */ /* 0x046fe20000400000 */
[C---:B------:R-:W-:Y:S01]  /*6100*/  FMUL R2, R47.reuse, R5 ;  /* 0x000000052f027220 */ /* 0x040fe20000400000 */
[C---:B------:R-:W-:Y:S01]  /*6110*/  FMUL R4, R47.reuse, R8 ;  /* 0x000000082f047220 */ /* 0x040fe20000400000 */
[----:B------:R-:W-:Y:S01]  /*6120*/  FMUL R3, R47, R6 ;  /* 0x000000062f037220 */ /* 0x000fe20000400000 */
[C---:B------:R-:W-:Y:S01]  /*6130*/  FFMA R0, R49.reuse, R50, R0 ;  /* 0x0000003231007223 */ /* 0x040fe20000000000 */
[----:B------:R-:W-:Y:S01]  /*6140*/  FFMA R2, R49, R51, R2 ;  /* 0x0000003331027223 */ /* 0x000fe20000000002 */
[C---:B------:R-:W-:Y:S01]  /*6150*/  FMUL R5, R47.reuse, R9 ;  /* 0x000000092f057220 */ /* 0x040fe20000400000 */
        /* <DEDUP_REMOVED lines=16> */
[----:B------:R-:W-:Y:S02]  /*6260*/  HADD2.F32 R32, -RZ, R57.H1_H1 ;  /* 0x30000039ff207230 */ /* 0x000fe40000004100 */
[C---:B------:R-:W-:Y:S01]  /*6270*/  FMUL R26, R47.reuse, R30 ;  /* 0x0000001e2f1a7220 */ /* 0x040fe20000400000 */
[----:B------:R-:W-:Y:S01]  /*6280*/  FMUL R29, R47, R33 ;  /* 0x000000212f1d7220 */ /* 0x000fe20000400000 */
[--C-:B------:R-:W-:Y:S02]  /*6290*/  HADD2.F32 R33, -RZ, R58.reuse.H0_H0 ;  /* 0x2000003aff217230 */ /* 0x100fe40000004100 */
[----:B------:R-:W-:Y:S01]  /*62a0*/  FFMA R3, R49, R52, R3 ;  /* 0x0000003431037223 */ /* 0x000fe20000000003 */
[C---:B------:R-:W-:Y:S01]  /*62b0*/  FMUL R7, R47.reuse, R7 ;  /* 0x000000072f077220 */ /* 0x040fe20000400000 */
[----:B------:R-:W-:Y:S01]  /*62c0*/  FMUL R30, R47, R34 ;  /* 0x000000222f1e7220 */ /* 0x000fe20000400000 */
[----:B------:R-:W-:Y:S01]  /*62d0*/  HADD2.F32 R34, -RZ, R58.H1_H1 ;  /* 0x3000003aff227230 */ /* 0x000fe20000004100 */
[----:B------:R-:W-:Y:S01]  /*62e0*/  F2FP.F16.F32.PACK_AB R52, R2, R0 ;  /* 0x000000000234723e */ /* 0x000fe200000000ff */
[--C-:B------:R-:W-:Y:S02]  /*62f0*/  HADD2.F32 R0, -RZ, R59.reuse.H0_H0 ;  /* 0x2000003bff007230 */ /* 0x100fe40000004100 */
[C---:B------:R-:W-:Y:S01]  /*6300*/  FFMA R7, R49.reuse, R32, R7 ;  /* 0x0000002031077223 */ /* 0x040fe20000000007 */
[----:B------:R-:W-:Y:S02]  /*6310*/  HADD2.F32 R2, -RZ, R59.H1_H1 ;  /* 0x3000003bff027230 */ /* 0x000fe40000004100 */
[C---:B------:R-:W-:Y:S01]  /*6320*/  FFMA R4, R49.reuse, R33, R4 ;  /* 0x0000002131047223 */ /* 0x040fe20000000004 */
[C---:B------:R-:W-:Y:S01]  /*6330*/  FFMA R5, R49.reuse, R34, R5 ;  /* 0x0000002231057223 */ /* 0x040fe20000000005 */
[----:B------:R-:W-:Y:S01]  /*6340*/  FFMA R6, R49, R0, R6 ;  /* 0x0000000031067223 */ /* 0x000fe20000000006 */
[--C-:B------:R-:W-:Y:S02]  /*6350*/  HADD2.F32 R0, -RZ, R60.reuse.H0_H0 ;  /* 0x2000003cff007230 */ /* 0x100fe40000004100 */
[----:B------:R-:W-:Y:S01]  /*6360*/  FMUL R11, R47, R11 ;  /* 0x0000000b2f0b7220 */ /* 0x000fe20000400000 */
[----:B------:R-:W-:Y:S01]  /*6370*/  F2FP.F16.F32.PACK_AB R53, R7, R3 ;  /* 0x000000030735723e */ /* 0x000fe200000000ff */
[--C-:B------:R-:W-:Y:S02]  /*6380*/  HADD2.F32 R3, -RZ, R61.reuse.H0_H0 ;  /* 0x2000003dff037230 */ /* 0x100fe40000004100 */
[----:B------:R-:W-:Y:S01]  /*6390*/  FMUL R15, R47, R15 ;  /* 0x0000000f2f0f7220 */ /* 0x000fe20000400000 */
[C---:B------:R-:W-:Y:S01]  /*63a0*/  FFMA R11, R49.reuse, R2, R11 ;  /* 0x00000002310b7223 */ /* 0x040fe2000000000b */
[----:B------:R-:W-:Y:S02]  /*63b0*/  HADD2.F32 R2, -RZ, R60.H1_H1 ;  /* 0x3000003cff027230 */ /* 0x000fe40000004100 */
[----:B------:R-:W-:Y:S01]  /*63c0*/  FFMA R8, R49, R0, R8 ;  /* 0x0000000031087223 */ /* 0x000fe20000000008 */
[----:B------:R-:W-:Y:S02]  /*63d0*/  HADD2.F32 R0, -RZ, R61.H1_H1 ;  /* 0x3000003dff007230 */ /* 0x000fe40000004100 */
[C---:B------:R-:W-:Y:S01]  /*63e0*/  FMUL R19, R47.reuse, R19 ;  /* 0x000000132f137220 */ /* 0x040fe20000400000 */
[----:B------:R-:W-:Y:S01]  /*63f0*/  FMUL R23, R47, R23 ;  /* 0x000000172f177220 */ /* 0x000fe20000400000 */
[C---:B------:R-:W-:Y:S01]  /*6400*/  FFMA R9, R49.reuse, R2, R9 ;  /* 0x0000000231097223 */ /* 0x040fe20000000009 */
[C---:B------:R-:W-:Y:S01]  /*6410*/  FFMA R10, R49.reuse, R3, R10 ;  /* 0x00000003310a7223 */ /* 0x040fe2000000000a */
[----:B------:R-:W-:Y:S01]  /*6420*/  FFMA R15, R49, R0, R15 ;  /* 0x00000000310f7223 */ /* 0x000fe2000000000f */
[--C-:B------:R-:W-:Y:S02]  /*6430*/  HADD2.F32 R2, -RZ, R62.reuse.H0_H0 ;  /* 0x2000003eff027230 */ /* 0x100fe40000004100 */
[----:B------:R-:W-:Y:S01]  /*6440*/  FMUL R27, R47, R27 ;  /* 0x0000001b2f1b7220 */ /* 0x000fe20000400000 */
[----:B------:R-:W-:Y:S01]  /*6450*/  HADD2.F32 R0, -RZ, R62.H1_H1 ;  /* 0x3000003eff007230 */ /* 0x000fe20000004100 */
[----:B------:R-:W-:Y:S01]  /*6460*/  F2FP.F16.F32.PACK_AB R54, R5, R4 ;  /* 0x000000040536723e */ /* 0x000fe200000000ff */
[--C-:B------:R-:W-:Y:S02]  /*6470*/  HADD2.F32 R3, -RZ, R63.reuse.H0_H0 ;  /* 0x2000003fff037230 */ /* 0x100fe40000004100 */
[C---:B------:R-:W-:Y:S01]  /*6480*/  FFMA R12, R49.reuse, R2, R12 ;  /* 0x00000002310c7223 */ /* 0x040fe2000000000c */
[--C-:B------:R-:W-:Y:S02]  /*6490*/  HADD2.F32 R2, -RZ, R68.reuse.H0_H0 ;  /* 0x20000044ff027230 */ /* 0x100fe40000004100 */
[C---:B------:R-:W-:Y:S01]  /*64a0*/  FFMA R13, R49.reuse, R0, R13 ;  /* 0x00000000310d7223 */ /* 0x040fe2000000000d */
[----:B------:R-:W-:Y:S02]  /*64b0*/  HADD2.F32 R0, -RZ, R63.H1_H1 ;  /* 0x3000003fff007230 */ /* 0x000fe40000004100 */
[----:B------:R-:W-:Y:S01]  /*64c0*/  FFMA R14, R49, R3, R14 ;  /* 0x00000003310e7223 */ /* 0x000fe2000000000e */
[----:B------:R-:W-:Y:S01]  /*64d0*/  HADD2.F32 R3, -RZ, R68.H1_H1 ;  /* 0x30000044ff037230 */ /* 0x000fe20000004100 */
[----:B------:R-:W-:Y:S01]  /*64e0*/  F2FP.F16.F32.PACK_AB R55, R11, R6 ;  /* 0x000000060b37723e */ /* 0x000fe200000000ff */
[----:B------:R-:W-:Y:S01]  /*64f0*/  FMUL R31, R47, R31 ;  /* 0x0000001f2f1f7220 */ /* 0x000fe20000400000 */
[C---:B------:R-:W-:Y:S01]  /*6500*/  FFMA R19, R49.reuse, R0, R19 ;  /* 0x0000000031137223 */ /* 0x040fe20000000013 */
[--C-:B------:R-:W-:Y:S02]  /*6510*/  HADD2.F32 R0, -RZ, R69.reuse.H0_H0 ;  /* 0x20000045ff007230 */ /* 0x100fe40000004100 */
[C---:B------:R-:W-:Y:S01]  /*6520*/  FFMA R16, R49.reuse, R2, R16 ;  /* 0x0000000231107223 */ /* 0x040fe20000000010 */
[----:B------:R1:W-:Y:S01]  /*6530*/  STS.128 [R100], R52 ;  /* 0x0000003464007388 */ /* 0x0003e20000000c00 */
[C---:B------:R-:W-:Y:S01]  /*6540*/  FFMA R17, R49.reuse, R3, R17 ;  /* 0x0000000331117223 */ /* 0x040fe20000000011 */
[----:B------:R-:W-:Y:S02]  /*6550*/  HADD2.F32 R2, -RZ, R69.H1_H1 ;  /* 0x30000045ff027230 */ /* 0x000fe40000004100 */
[----:B------:R-:W-:Y:S01]  /*6560*/  FFMA R18, R49, R0, R18 ;  /* 0x0000000031127223 */ /* 0x000fe20000000012 */
[--C-:B------:R-:W-:Y:S01]  /*6570*/  HADD2.F32 R0, -RZ, R70.reuse.H0_H0 ;  /* 0x20000046ff007230 */ /* 0x100fe20000004100 */
[----:B------:R-:W-:Y:S01]  /*6580*/  F2FP.F16.F32.PACK_AB R8, R9, R8 ;  /* 0x000000080908723e */ /* 0x000fe200000000ff */
[--C-:B------:R-:W-:Y:S02]  /*6590*/  HADD2.F32 R3, -RZ, R71.reuse.H0_H0 ;  /* 0x20000047ff037230 */ /* 0x100fe40000004100 */
[C---:B------:R-:W-:Y:S01]  /*65a0*/  FFMA R23, R49.reuse, R2, R23 ;  /* 0x0000000231177223 */ /* 0x040fe20000000017 */
[----:B------:R-:W-:Y:S02]  /*65b0*/  HADD2.F32 R2, -RZ, R70.H1_H1 ;  /* 0x30000046ff027230 */ /* 0x000fe40000004100 */
[----:B------:R-:W-:Y:S01]  /*65c0*/  FFMA R20, R49, R0, R20 ;  /* 0x0000000031147223 */ /* 0x000fe20000000014 */
[----:B------:R-:W-:Y:S01]  /*65d0*/  HADD2.F32 R0, -RZ, R71.H1_H1 ;  /* 0x30000047ff007230 */ /* 0x000fe20000004100 */
[----:B------:R-:W-:Y:S01]  /*65e0*/  F2FP.F16.F32.PACK_AB R9, R15, R10 ;  /* 0x0000000a0f09723e */ /* 0x000fe200000000ff */
[----:B------:R-:W-:Y:S02]  /*65f0*/  HADD2.F32 R4, -RZ, R79.H0_H0 ;  /* 0x2000004fff047230 */ /* 0x000fe40000004100 */
[C---:B------:R-:W-:Y:S01]  /*6600*/  FFMA R21, R49.reuse, R2, R21 ;  /* 0x0000000231157223 */ /* 0x040fe20000000015 */
[C---:B------:R-:W-:Y:S01]  /*6610*/  FFMA R22, R49.reuse, R3, R22 ;  /* 0x0000000331167223 */ /* 0x040fe20000000016 */
[----:B------:R-:W-:Y:S01]  /*6620*/  FFMA R27, R49, R0, R27 ;  /* 0x00000000311b7223 */ /* 0x000fe2000000001b */
[--C-:B------:R-:W-:Y:S01]  /*6630*/  HADD2.F32 R2, -RZ, R76.reuse.H0_H0 ;  /* 0x2000004cff027230 */ /* 0x100fe20000004100 */
[----:B------:R-:W-:Y:S01]  /*6640*/  F2FP.F16.F32.PACK_AB R10, R13, R12 ;  /* 0x0000000c0d0a723e */ /* 0x000fe200000000ff */
[----:B------:R-:W-:Y:S01]  /*6650*/  HADD2.F32 R0, -RZ, R76.H1_H1 ;  /* 0x3000004cff007230 */ /* 0x000fe20000004100 */
[----:B------:R-:W-:Y:S01]  /*6660*/  F2FP.F16.F32.PACK_AB R11, R19, R14 ;  /* 0x0000000e130b723e */ /* 0x000fe200000000ff */
[--C-:B------:R-:W-:Y:S02]  /*6670*/  HADD2.F32 R3, -RZ, R77.reuse.H0_H0 ;  /* 0x2000004dff037230 */ /* 0x100fe40000004100 */
[C---:B------:R-:W-:Y:S01]  /*6680*/  FFMA R24, R49.reuse, R2, R24 ;  /* 0x0000000231187223 */ /* 0x040fe20000000018 */
[--C-:B------:R-:W-:Y:S02]  /*6690*/  HADD2.F32 R2, -RZ, R78.reuse.H0_H0 ;  /* 0x2000004eff027230 */ /* 0x100fe40000004100 */
[C---:B------:R-:W-:Y:S01]  /*66a0*/  FFMA R25, R49.reuse, R0, R25 ;  /* 0x0000000031197223 */ /* 0x040fe20000000019 */
[----:B------:R1:W-:Y:S01]  /*66b0*/  STS.128 [R99+0x10], R8 ;  /* 0x0000100863007388 */ /* 0x0003e20000000c00 */
[----:B------:R-:W-:Y:S02]  /*66c0*/  HADD2.F32 R0, -RZ, R77.H1_H1 ;  /* 0x3000004dff007230 */ /* 0x000fe40000004100 */
[----:B------:R-:W-:Y:S01]  /*66d0*/  FFMA R26, R49, R3, R26 ;  /* 0x00000003311a7223 */ /* 0x000fe2000000001a */
[----:B------:R-:W-:Y:S01]  /*66e0*/  HADD2.F32 R3, -RZ, R78.H1_H1 ;  /* 0x3000004eff037230 */ /* 0x000fe20000004100 */
[----:B------:R-:W-:Y:S01]  /*66f0*/  F2FP.F16.F32.PACK_AB R16, R17, R16 ;  /* 0x000000101110723e */ /* 0x000fe200000000ff */
[----:B------:R-:W-:Y:S01]  /*6700*/  HADD2.F32 R5, -RZ, R79.H1_H1 ;  /* 0x3000004fff057230 */ /* 0x000fe20000004100 */
[----:B------:R-:W-:Y:S01]  /*6710*/  F2FP.F16.F32.PACK_AB R17, R23, R18 ;  /* 0x000000121711723e */ /* 0x000fe200000000ff */
[----:B------:R-:W-:Y:S01]  /*6720*/  FFMA R31, R49, R0, R31 ;  /* 0x00000000311f7223 */ /* 0x000fe2000000001f */
[----:B------:R-:W-:Y:S01]  /*6730*/  FMUL R35, R47, R35 ;  /* 0x000000232f237220 */ /* 0x000fe20000400000 */
[----:B------:R-:W-:Y:S01]  /*6740*/  F2FP.F16.F32.PACK_AB R18, R21, R20 ;  /* 0x000000141512723e */ /* 0x000fe200000000ff */
[----:B------:R-:W-:Y:S01]  /*6750*/  FFMA R28, R49, R2, R28 ;  /* 0x00000002311c7223 */ /* 0x000fe2000000001c */
[----:B------:R-:W-:Y:S01]  /*6760*/  F2FP.F16.F32.PACK_AB R19, R27, R22 ;  /* 0x000000161b13723e */ /* 0x000fe200000000ff */
[C---:B------:R-:W-:Y:S01]  /*6770*/  FFMA R29, R49.reuse, R3, R29 ;  /* 0x00000003311d7223 */ /* 0x040fe2000000001d */
[C---:B------:R-:W-:Y:S01]  /*6780*/  FFMA R30, R49.reuse, R4, R30 ;  /* 0x00000004311e7223 */ /* 0x040fe2000000001e */
[----:B------:R-:W-:Y:S01]  /*6790*/  FFMA R35, R49, R5, R35 ;  /* 0x0000000531237223 */ /* 0x000fe20000000023 */
[----:B------:R-:W-:Y:S01]  /*67a0*/  F2FP.F16.F32.PACK_AB R24, R25, R24 ;  /* 0x000000181918723e */ /* 0x000fe200000000ff */
[----:B------:R1:W-:Y:S01]  /*67b0*/  STS.128 [R98+0x20], R16 ;  /* 0x0000201062007388 */ /* 0x0003e20000000c00 */
[----:B------:R-:W-:Y:S02]  /*67c0*/  F2FP.F16.F32.PACK_AB R25, R31, R26 ;  /* 0x0000001a1f19723e */ /* 0x000fe400000000ff */
[----:B------:R-:W-:Y:S02]  /*67d0*/  F2FP.F16.F32.PACK_AB R26, R29, R28 ;  /* 0x0000001c1d1a723e */ /* 0x000fe400000000ff */
[----:B------:R-:W-:Y:S05]  /*67e0*/  F2FP.F16.F32.PACK_AB R27, R35, R30 ;  /* 0x0000001e231b723e */ /* 0x000fea00000000ff */
[----:B------:R1:W-:Y:S01]  /*67f0*/  STS.128 [R106+0x30], R24 ;  /* 0x000030186a007388 */ /* 0x0003e20000000c00 */
[----:B------:R-:W-:Y:S01]  /*6800*/  @!PT LDS RZ, [RZ] ;  /* 0x00000000fffff984 */ /* 0x000fe20000000800 */
[----:B------:R-:W-:Y:S01]  /*6810*/  @!PT LDS RZ, [RZ] ;  /* 0x00000000fffff984 */ /* 0x000fe20000000800 */
[----:B------:R-:W-:Y:S01]  /*6820*/  @!PT LDS RZ, [RZ] ;  /* 0x00000000fffff984 */ /* 0x000fe20000000800 */
[----:B------:R-:W-:Y:S01]  /*6830*/  @!PT LDS RZ, [RZ] ;  /* 0x00000000fffff984 */ /* 0x000fe20000000800 */
[----:B------:R2:W-:Y:S07]  /*6840*/  MEMBAR.ALL.CTA ;  /* 0x0000000000007992 */ /* 0x0005ee0000008000 */
[----:B--2---:R-:W2:Y:S02]  /*6850*/  FENCE.VIEW.ASYNC.S ;  /* 0x00000000000073c6 */ /* 0x004ea40000000000 */
[----:B--2---:R-:W-:Y:S06]  /*6860*/  BAR.SYNC.DEFER_BLOCKING 0x1, 0x80 ;  /* 0x0042000000007b1d */ /* 0x004fec0000010000 */
[----:B------:R-:W-:Y:S05]  /*6870*/  @P0 BRA `(.L_x_108) ;  /* 0x0000000000280947 */ /* 0x000fea0003800000 */
[----:B------:R-:W-:Y:S02]  /*6880*/  UIADD3 UR4, UPT, UPT, UR48, 0x200, URZ ;  /* 0x0000020030047890 */ /* 0x000fe4000fffe0ff */
[----:B------:R-:W-:Y:S01]  /*6890*/  UIADD3 UR6, UP0, UPT, UR52, 0x680, URZ ;  /* 0x0000068034067890 */ /* 0x000fe2000ff1e0ff */
[----:B------:R-:W-:Y:S03]  /*68a0*/  UMOV UR43, UR36 ;  /* 0x00000024002b7c82 */ /* 0x000fe60008000000 */
[----:B------:R-:W-:Y:S01]  /*68b0*/  MOV R93, UR4 ;  /* 0x00000004005d7c02 */ /* 0x000fe20008000f00 */
[----:B------:R-:W-:Y:S03]  /*68c0*/  UIADD3.X UR7, UPT, UPT, URZ, UR53, URZ, UP0, !UPT ;  /* 0x00000035ff077290 */ /* 0x000fe600087fe4ff */
[----:B------:R-:W-:Y:S11]  /*68d0*/  R2UR UR40, R93 ;  /* 0x000000005d2872ca */ /* 0x000ff600000e0000 */
[----:B------:R-:W-:Y:S02]  /*68e0*/  @!UPT UIADD3 URZ, UPT, UPT, URZ, URZ, URZ ;  /* 0x000000fffffff290 */ /* 0x000fe4000fffe0ff */
[----:B------:R2:W-:Y:S01]  /*68f0*/  UTMASTG.3D [UR40], [UR6] ;  /* 0x00000028060073b5 */ /* 0x0005e20008010000 */
[----:B------:R0:W-:Y:S01]  /*6900*/  UTMACMDFLUSH ;  /* 0x00000000000079b7 */ /* 0x0001e20000000000 */
[----:B--2---:R-:W-:Y:S04]  /*6910*/  DEPBAR.LE SB0, 0x1 ;  /* 0x000080400000791a */ /* 0x004fe80000000000 */
.L_x_108:
[----:B------:R-:W-:Y:S05]  /*6920*/  BSYNC.RECONVERGENT B0 ;  /* 0x0000000000007941 */ /* 0x000fea0003800200 */
.L_x_107:
[----:B------:R-:W-:Y:S01]  /*6930*/  BAR.SYNC.DEFER_BLOCKING 0x1, 0x80 ;  /* 0x0042000000007b1d */ /* 0x000fe20000010000 */
[----:B------:R-:W-:Y:S01]  /*6940*/  ISETP.NE.AND P1, PT, R107, RZ, PT ;  /* 0x000000ff6b00720c */ /* 0x000fe20003f25270 */
[----:B------:R-:W-:Y:S01]  /*6950*/  UISETP.NE.AND UP0, UPT, UR49, URZ, UPT ;  /* 0x000000ff3100728c */ /* 0x000fe2000bf05270 */
[----:B------:R-:W-:Y:S11]  /*6960*/  LEA R2, R65, UR48, 0x3 ;  /* 0x0000003041027c11 */ /* 0x000ff6000f8e18ff */
[----:B------:R-:W-:Y:S01]  /*6970*/  @P1 SHF.L.U32 R3, R97, 0x1f, RZ ;  /* 0x0000001f61031819 */ /* 0x000fe200000006ff */
[----:B------:R-:W-:Y:S06]  /*6980*/  BRA.U !UP0, `(.L_x_109) ;  /* 0x0000000108247547 */ /* 0x000fec000b800000 */
[----:B------:R-:W-:Y:S01]  /*6990*/  IMAD.U32 R4, RZ, RZ, UR51 ;  /* 0x00000033ff047e24 */ /* 0x000fe2000f8e00ff */
[----:B------:R-:W-:Y:S01]  /*69a0*/  MOV R0, UR37 ;  /* 0x0000002500007c02 */ /* 0x000fe20008000f00 */
[----:B------:R-:W-:Y:S03]  /*69b0*/  UIADD3 UR51, UPT, UPT, UR51, 0x1, URZ ;  /* 0x0000000133337890 */ /* 0x000fe6000fffe0ff */
[----:B------:R-:W-:Y:S01]  /*69c0*/  @P1 LEA R4, R4, UR48, 0x3 ;  /* 0x0000003004041c11 */ /* 0x000fe2000f8e18ff */
[----:B------:R-:W-:Y:S04]  /*69d0*/  UISETP.NE.AND UP0, UPT, UR51, 0x4, UPT ;  /* 0x000000043300788c */ /* 0x000fe8000bf05270 */
[----:B------:R-:W-:Y:S01]  /*69e0*/  @P1 VIADD R4, R4, 0x80 ;  /* 0x0000008004041836 */ /* 0x000fe20000000000 */
[----:B------:R-:W-:Y:S04]  /*69f0*/  USEL UR51, UR51, URZ, UP0 ;  /* 0x000000ff33337287 */ /* 0x000fe80008000000 */
[----:B------:R-:W-:Y:S04]  /*6a00*/  @P1 PRMT R0, R0, 0x654, R4 ;  /* 0x0000065400001816 */ /* 0x000fe80000000004 */
[----:B------:R2:W-:Y:S04]  /*6a10*/  @P1 SYNCS.ARRIVE.TRANS64.RED.A1T0 RZ, [R0+URZ], RZ ;  /* 0x000000ff00ff19a7 */ /* 0x0005e800081004ff */
.L_x_109:
[----:B------:R-:W4:Y:S01]  /*6a20*/  @P1 SYNCS.PHASECHK.TRANS64.TRYWAIT P0, [R2+URZ+0x60], R3 ;  /* 0x00006003020015a7 */ /* 0x000f2200080011ff */
[----:B------:R-:W-:Y:S01]  /*6a30*/  BSSY B1, `(.L_x_110) ;  /* 0x0000016000017945 */ /* 0x000fe20003800000 */
[----:B----4-:R-:W-:Y:S03]  /*6a40*/  @P1 SEL R66, RZ, 0x1, !P0 ;  /* 0x00000001ff421807 */ /* 0x010fe60004000000 */
[----:B------:R-:W-:Y:S05]  /*6a50*/  @!P1 BRA `(.L_x_111) ;  /* 0x00000000004c9947 */ /* 0x000fea0003800000 */
[----:B------:R-:W-:Y:S01]  /*6a60*/  ISETP.NE.AND P0, PT, R66, RZ, PT ;  /* 0x000000ff4200720c */ /* 0x000fe20003f05270 */
[----:B------:R-:W-:Y:S01]  /*6a70*/  BSSY B0, `(.L_x_112) ;  /* 0x000000b000007945 */ /* 0x000fe20003800000 */
[----:B------:R-:W-:Y:S11]  /*6a80*/  ISETP.NE.AND P1, PT, R67, RZ, PT ;  /* 0x000000ff4300720c */ /* 0x000ff60003f25270 */
[----:B------:R-:W-:Y:S02]  /*6a90*/  @!UPT UIADD3 URZ, UPT, UPT, URZ, URZ, URZ ;  /* 0x000000fffffff290 */ /* 0x000fe4000fffe0ff */
[C---:B------:R-:W-:Y:S01]  /*6aa0*/  @P1 IMAD R6, R65.reuse, 0x2000, R100 ;  /* 0x0000200041061824 */ /* 0x040fe200078e0264 */
[C---:B------:R-:W-:Y:S01]  /*6ab0*/  @P1 LEA R4, R65.reuse, R98, 0xd ;  /* 0x0000006241041211 */ /* 0x040fe200078e68ff */
[C---:B------:R-:W-:Y:S02]  /*6ac0*/  @P1 IMAD R5, R65.reuse, 0x2000, R99 ;  /* 0x0000200041051824 */ /* 0x040fe400078e0263 */
[----:B------:R-:W-:Y:S01]  /*6ad0*/  @P1 IMAD R3, R65, 0x2000, R106 ;  /* 0x0000200041031824 */ /* 0x000fe200078e026a */
[----:B------:R-:W-:Y:S06]  /*6ae0*/  @P0 BRA `(.L_x_113) ;  /* 0x00000000000c0947 */ /* 0x000fec0003800000 */
[----:B--2---:R-:W-:Y:S04]  /*6af0*/  SHF.L.U32 R0, R97, 0x1f, RZ ;  /* 0x0000001f61007819 */ /* 0x004fe800000006ff */
[----:B------:R-:W2:Y:S02]  /*6b00*/  SYNCS.PHASECHK.TRANS64.TRYWAIT P0, [R2+URZ+0x60], R0 ;  /* 0x00006000020075a7 */ /* 0x000ea400080011ff */
[----:B--2---:R-:W-:Y:S05]  /*6b10*/  @!P0 BRA `(.L_x_114) ;  /* 0x0000003000948947 */ /* 0x004fea0003800000 */
.L_x_113:
[----:B------:R-:W-:Y:S05]  /*6b20*/  BSYNC B0 ;  /* 0x0000000000007941 */ /* 0x000fea0003800000 */
.L_x_112:
[----:B------:R-:W-:Y:S02]  /*6b30*/  ISETP.NE.AND P0, PT, R67, RZ, PT ;  /* 0x000000ff4300720c */ /* 0x000fe40003f05270 */
[----:B------:R-:W-:Y:S11]  /*6b40*/  IADD3 R65, PT, PT, R65, 0x1, RZ ;  /* 0x0000000141417810 */ /* 0x000ff60007ffe0ff */
[----:B------:R4:W1:Y:S04]  /*6b50*/  @P0 LDS.128 R56, [R6] ;  /* 0x0000000006380984 */ /* 0x0008680000000c00 */
[----:B------:R4:W1:Y:S04]  /*6b60*/  @P0 LDS.128 R60, [R5+0x10] ;  /* 0x00001000053c0984 */ /* 0x0008680000000c00 */
[----:B------:R4:W1:Y:S04]  /*6b70*/  @P0 LDS.128 R68, [R4+0x20] ;  /* 0x0000200004440984 */ /* 0x0008680000000c00 */
[----:B------:R4:W1:Y:S02]  /*6b80*/  @P0 LDS.128 R76, [R3+0x30] ;  /* 0x00003000034c0984 */ /* 0x0008640000000c00 */
.L_x_111:
[----:B------:R-:W-:Y:S05]  /*6b90*/  BSYNC B1 ;  /* 0x0000000000017941 */ /* 0x000fea0003800000 */
.L_x_110:
[----:B--2---:R-:W-:Y:S05]  /*6ba0*/  VIADD R0, R48, 0x20 ;  /* 0x0000002030007836 */ /* 0x004fea0000000000 */
[----:B------:R-:W-:Y:S04]  /*6bb0*/  SHF.R.U32.HI R0, RZ, 0x15, R0 ;  /* 0x00000015ff007819 */ /* 0x000fe80000011600 */
[----:B------:R-:W-:Y:S11]  /*6bc0*/  LOP3.LUT P0, RZ, R0, 0x3, R92, 0x48, !PT ;  /* 0x0000000300ff7812 */ /* 0x000ff6000780485c */
[----:B------:R-:W-:Y:S02]  /*6bd0*/  @!UPT UIADD3 URZ, UPT, UPT, URZ, URZ, URZ ;  /* 0x000000fffffff290 */ /* 0x000fe4000fffe0ff */
[----:B------:R-:W-:Y:S05]  /*6be0*/  @!P0 BRA `(.L_x_115) ;  /* 0x0000000000408947 */ /* 0x000fea0003800000 */
[----:B------:R-:W2:Y:S01]  /*6bf0*/  LDCU.64 UR8, c[0x4][0x70] ;  /* 0x01000e00ff0877ac */ /* 0x000ea20008000a00 */
[----:B----4-:R-:W-:Y:S01]  /*6c00*/  MOV R3, 0x0 ;  /* 0x0000000000037802 */ /* 0x010fe20000000f00 */
[----:B------:R-:W-:Y:S02]  /*6c10*/  HFMA2 R12, -RZ, RZ, 0, 5.9604644775390625e-08 ;  /* 0x00000001ff0c7431 */ /* 0x000fe400000001ff */
[----:B-1----:R-:W-:Y:S02]  /*6c20*/  IMAD.MOV.U32 R8, RZ, RZ, 0x192 ;  /* 0x00000192ff087424 */ /* 0x002fe400078e00ff */
[----:B------:R-:W-:Y:S01]  /*6c30*/  IMAD.MOV.U32 R13, RZ, RZ, RZ ;  /* 0x000000ffff0d7224 */ /* 0x000fe200078e00ff */
[----:B------:R-:W1:Y:S01]  /*6c40*/  LDCU.64 UR6, c[0x4][0x78] ;  /* 0x01000f00ff0677ac */ /* 0x000e620008000a00 */
[----:B------:R-:W4:Y:S01]  /*6c50*/  LDC.64 R2, c[0x4][R3] ;  /* 0x0100000003027b82 */ /* 0x000f220000000a00 */
[----:B------:R-:W5:Y:S01]  /*6c60*/  LDCU.64 UR4, c[0x4][0x10] ;  /* 0x01000200ff0477ac */ /* 0x000f620008000a00 */
[----:B--2---:R-:W-:Y:S01]  /*6c70*/  MOV R5, UR9 ;  /* 0x0000000900057c02 */ /* 0x004fe20008000f00 */
[----:B------:R-:W-:Y:S01]  /*6c80*/  IMAD.U32 R4, RZ, RZ, UR8 ;  /* 0x00000008ff047e24 */ /* 0x000fe2000f8e00ff */
[----:B-1----:R-:W-:Y:S01]  /*6c90*/  MOV R7, UR7 ;  /* 0x0000000700077c02 */ /* 0x002fe20008000f00 */
[----:B------:R-:W-:Y:S01]  /*6ca0*/  IMAD.U32 R6, RZ, RZ, UR6 ;  /* 0x00000006ff067e24 */ /* 0x000fe2000f8e00ff */
[----:B-----5:R-:W-:Y:S01]  /*6cb0*/  MOV R11, UR5 ;  /* 0x00000005000b7c02 */ /* 0x020fe20008000f00 */
[----:B------:R-:W-:Y:S02]  /*6cc0*/  IMAD.U32 R10, RZ, RZ, UR4 ;  /* 0x00000004ff0a7e24 */ /* 0x000fe4000f8e00ff */
[----:B------:R-:W-:Y:S07]  /*6cd0*/  LEPC R20, `(.L_x_115) ;  /* 0x000000001014794e */ /* 0x000fee0000000000 */
[----:B---34-:R-:W-:Y:S05]  /*6ce0*/  CALL.ABS.NOINC R2 ;  /* 0x0000000002007343 */ /* 0x018fea0003c00000 */
.L_x_115:
[----:B------:R-:W-:Y:S05]  /*6cf0*/  WARPSYNC.ALL ;  /* 0x0000000000007948 */ /* 0x000fea0003800000 */
[----:B------:R-:W-:Y:S01]  /*6d00*/  R2UR UR4, R48 ;  /* 0x00000000300472ca */ /* 0x000fe200000e0000 */
[--C-:B-1--4-:R-:W-:Y:S01]  /*6d10*/  HADD2.F32 R3, -RZ, R56.reuse.H0_H0 ;  /* 0x20000038ff037230 */ /* 0x112fe20000004100 */
[----:B------:R-:W-:Y:S01]  /*6d20*/  ISETP.NE.AND P6, PT, R107, RZ, PT ;  /* 0x000000ff6b00720c */ /* 0x000fe20003fc5270 */
[--C-:B------:R-:W-:Y:S01]  /*6d30*/  HADD2.F32 R51, -RZ, R57.reuse.H1_H1 ;  /* 0x30000039ff337230 */ /* 0x100fe20000004100 */
[----:B------:R-:W-:Y:S01]  /*6d40*/  MOV R50, UR51 ;  /* 0x0000003300327c02 */ /* 0x000fe20008000f00 */
[----:B------:R-:W-:Y:S01]  /*6d50*/  BSSY.RECONVERGENT B0, `(.L_x_116) ;  /* 0x000008c000007945 */ /* 0x000fe20003800200 */
[----:B------:R-:W-:Y:S02]  /*6d60*/  MOV R72, UR37 ;  /* 0x0000002500487c02 */ /* 0x000fe40008000f00 */
[----:B------:R-:W-:Y:S05]  /*6d70*/  ISETP.NE.AND P0, PT, R102, RZ, PT ;  /* 0x000000ff6600720c */ /* 0x000fea0003f05270 */
[----:B------:R-:W1:Y:S02]  /*6d80*/  LDTM.x32 R4, tmem[UR4+0x20] ;  /* 0x00002004000479ee */ /* 0x000e6400082c0000 */
[----:B------:R-:W-:Y:S04]  /*6d90*/  @P6 LEA R50, R50, UR48, 0x3 ;  /* 0x0000003032326c11 */ /* 0x000fe8000f8e18ff */
[----:B------:R-:W-:Y:S04]  /*6da0*/  @P6 IADD3 R50, PT, PT, R50, 0x80, RZ ;  /* 0x0000008032326810 */ /* 0x000fe80007ffe0ff */
[----:B------:R-:W-:Y:S01]  /*6db0*/  @P6 PRMT R72, R72, 0x654, R50 ;  /* 0x0000065448486816 */ /* 0x000fe20000000032 */
[----:B------:R-:W-:Y:S02]  /*6dc0*/  HADD2.F32 R50, -RZ, R57.H0_H0 ;  /* 0x20000039ff327230 */ /* 0x000fe40000004100 */
[C---:B-1----:R-:W-:Y:S01]  /*6dd0*/  FMUL R0, R47.reuse, R4 ;  /* 0x000000042f007220 */ /* 0x042fe20000400000 */
[----:B------:R-:W-:Y:S02]  /*6de0*/  HADD2.F32 R4, -RZ, R56.H1_H1 ;  /* 0x30000038ff047230 */ /* 0x000fe40000004100 */
[C---:B------:R-:W-:Y:S01]  /*6df0*/  FMUL R2, R47.reuse, R5 ;  /* 0x000000052f027220 */ /* 0x040fe20000400000 */
[----:B------:R-:W-:Y:S01]  /*6e00*/  FMUL R7, R47, R7 ;  /* 0x000000072f077220 */ /* 0x000fe20000400000 */
[----:B------:R-:W-:Y:S01]  /*6e10*/  FFMA R0, R49, R3, R0 ;  /* 0x0000000331007223 */ /* 0x000fe20000000000 */
[----:B------:R-:W-:Y:S01]  /*6e20*/  FMUL R3, R47, R6 ;  /* 0x000000062f037220 */ /* 0x000fe20000400000 */
[----:B------:R-:W-:Y:S01]  /*6e30*/  FFMA R2, R49, R4, R2 ;  /* 0x0000000431027223 */ /* 0x000fe20000000002 */
[C---:B------:R-:W-:Y:S01]  /*6e40*/  FMUL R4, R47.reuse, R8 ;  /* 0x000000082f047220 */ /* 0x040fe20000400000 */
[----:B------:R-:W-:Y:S01]  /*6e50*/  FMUL R8, R47, R12 ;  /* 0x0000000c2f087220 */ /* 0x000fe20000400000 */
[----:B------:R-:W-:Y:S01]  /*6e60*/  FFMA R3, R49, R50, R3 ;  /* 0x0000003231037223 */ /* 0x000fe20000000003 */
[C---:B------:R-:W-:Y:S01]  /*6e70*/  FMUL R12, R47.reuse, R16 ;  /* 0x000000102f0c7220 */ /* 0x040fe20000400000 */
[C---:B------:R-:W-:Y:S01]  /*6e80*/  FMUL R16, R47.reuse, R20 ;  /* 0x000000142f107220 */ /* 0x040fe20000400000 */
[C---:B------:R-:W-:Y:S01]  /*6e90*/  FMUL R20, R47.reuse, R24 ;  /* 0x000000182f147220 */ /* 0x040fe20000400000 */
[C---:B------:R-:W-:Y:S01]  /*6ea0*/  FMUL R24, R47.reuse, R28 ;  /* 0x0000001c2f187220 */ /* 0x040fe20000400000 */
[C---:B------:R-:W-:Y:S01]  /*6eb0*/  FMUL R28, R47.reuse, R32 ;  /* 0x000000202f1c7220 */ /* 0x040fe20000400000 */
[--C-:B------:R-:W-:Y:S01]  /*6ec0*/  HADD2.F32 R32, -RZ, R58.reuse.H0_H0 ;  /* 0x2000003aff207230 */ /* 0x100fe20000004100 */
[----:B------:R-:W-:Y:S01]  /*6ed0*/  F2FP.F16.F32.PACK_AB R52, R2, R0 ;  /* 0x000000000234723e */ /* 0x000fe200000000ff */
[----:B------:R-:W-:Y:S02]  /*6ee0*/  HADD2.F32 R0, -RZ, R58.H1_H1 ;  /* 0x3000003aff007230 */ /* 0x000fe40000004100 */
[----:B------:R-:W-:Y:S01]  /*6ef0*/  FMUL R5, R47, R9 ;  /* 0x000000092f057220 */ /* 0x000fe20000400000 */
[--C-:B------:R-:W-:Y:S02]  /*6f00*/  HADD2.F32 R2, -RZ, R59.reuse.H0_H0 ;  /* 0x2000003bff027230 */ /* 0x100fe40000004100 */
[C---:B------:R-:W-:Y:S01]  /*6f10*/  FFMA R7, R49.reuse, R51, R7 ;  /* 0x0000003331077223 */ /* 0x040fe20000000007 */
[C---:B------:R-:W-:Y:S01]  /*6f20*/  FFMA R4, R49.reuse, R32, R4 ;  /* 0x0000002031047223 */ /* 0x040fe20000000004 */
[----:B------:R-:W-:Y:S02]  /*6f30*/  HADD2.F32 R32, -RZ, R59.H1_H1 ;  /* 0x3000003bff207230 */ /* 0x000fe40000004100 */
[----:B------:R-:W-:Y:S01]  /*6f40*/  FFMA R5, R49, R0, R5 ;  /* 0x0000000031057223 */ /* 0x000fe20000000005 */
[--C-:B------:R-:W-:Y:S01]  /*6f50*/  HADD2.F32 R0, -RZ, R60.reuse.H0_H0 ;  /* 0x2000003cff007230 */ /* 0x100fe20000004100 */
[----:B------:R-:W-:Y:S01]  /*6f60*/  F2FP.F16.F32.PACK_AB R53, R7, R3 ;  /* 0x000000030735723e */ /* 0x000fe200000000ff */
[----:B------:R-:W-:Y:S01]  /*6f70*/  FMUL R6, R47, R10 ;  /* 0x0000000a2f067220 */ /* 0x000fe20000400000 */
[--C-:B------:R-:W-:Y:S01]  /*6f80*/  HADD2.F32 R3, -RZ, R61.reuse.H0_H0 ;  /* 0x2000003dff037230 */ /* 0x100fe20000004100 */
[----:B------:R-:W-:Y:S01]  /*6f90*/  F2FP.F16.F32.PACK_AB R54, R5, R4 ;  /* 0x000000040536723e */ /* 0x000fe200000000ff */
[----:B------:R-:W-:Y:S01]  /*6fa0*/  FMUL R11, R47, R11 ;  /* 0x0000000b2f0b7220 */ /* 0x000fe20000400000 */
[----:B------:R-:W-:Y:S01]  /*6fb0*/  FFMA R6, R49, R2, R6 ;  /* 0x0000000231067223 */ /* 0x000fe20000000006 */
[----:B------:R-:W-:Y:S02]  /*6fc0*/  HADD2.F32 R2, -RZ, R60.H1_H1 ;  /* 0x3000003cff027230 */ /* 0x000fe40000004100 */
[----:B------:R-:W-:Y:S01]  /*6fd0*/  FMUL R9, R47, R13 ;  /* 0x0000000d2f097220 */ /* 0x000fe20000400000 */
[C---:B------:R-:W-:Y:S01]  /*6fe0*/  FFMA R11, R49.reuse, R32, R11 ;  /* 0x00000020310b7223 */ /* 0x040fe2000000000b */
[----:B------:R-:W-:Y:S01]  /*6ff0*/  FFMA R8, R49, R0, R8 ;  /* 0x0000000031087223 */ /* 0x000fe20000000008 */
[C---:B------:R-:W-:Y:S01]  /*7000*/  FMUL R10, R47.reuse, R14 ;  /* 0x0000000e2f0a7220 */ /* 0x040fe20000400000 */
[----:B------:R-:W-:Y:S02]  /*7010*/  HADD2.F32 R0, -RZ, R61.H1_H1 ;  /* 0x3000003dff007230 */ /* 0x000fe40000004100 */
[----:B------:R-:W-:Y:S01]  /*7020*/  FMUL R15, R47, R15 ;  /* 0x0000000f2f0f7220 */ /* 0x000fe20000400000 */
[C---:B------:R-:W-:Y:S01]  /*7030*/  FFMA R9, R49.reuse, R2, R9 ;  /* 0x0000000231097223 */ /* 0x040fe20000000009 */
[C---:B------:R-:W-:Y:S01]  /*7040*/  FFMA R10, R49.reuse, R3, R10 ;  /* 0x00000003310a7223 */ /* 0x040fe2000000000a */
[--C-:B------:R-:W-:Y:S02]  /*7050*/  HADD2.F32 R2, -RZ, R62.reuse.H0_H0 ;  /* 0x2000003eff027230 */ /* 0x100fe40000004100 */
[----:B------:R-:W-:Y:S01]  /*7060*/  FFMA R15, R49, R0, R15 ;  /* 0x00000000310f7223 */ /* 0x000fe2000000000f */
[----:B------:R-:W-:Y:S02]  /*7070*/  HADD2.F32 R3, -RZ, R62.H1_H1 ;  /* 0x3000003eff037230 */ /* 0x000fe40000004100 */
[C---:B------:R-:W-:Y:S01]  /*7080*/  FMUL R13, R47.reuse, R17 ;  /* 0x000000112f0d7220 */ /* 0x040fe20000400000 */
[--C-:B------:R-:W-:Y:S02]  /*7090*/  HADD2.F32 R0, -RZ, R63.reuse.H0_H0 ;  /* 0x2000003fff007230 */ /* 0x100fe40000004100 */
[----:B------:R-:W-:Y:S01]  /*70a0*/  FMUL R14, R47, R18 ;  /* 0x000000122f0e7220 */ /* 0x000fe20000400000 */
[C---:B------:R-:W-:Y:S01]  /*70b0*/  FFMA R12, R49.reuse, R2, R12 ;  /* 0x00000002310c7223 */ /* 0x040fe2000000000c */
[C---:B------:R-:W-:Y:S01]  /*70c0*/  FFMA R13, R49.reuse, R3, R13 ;  /* 0x00000003310d7223 */ /* 0x040fe2000000000d */
[----:B------:R-:W-:Y:S02]  /*70d0*/  HADD2.F32 R2, -RZ, R63.H1_H1 ;  /* 0x3000003fff027230 */ /* 0x000fe40000004100 */
[----:B------:R-:W-:Y:S01]  /*70e0*/  FFMA R14, R49, R0, R14 ;  /* 0x00000000310e7223 */ /* 0x000fe2000000000e */
[C---:B------:R-:W-:Y:S01]  /*70f0*/  FMUL R19, R47.reuse, R19 ;  /* 0x000000132f137220 */ /* 0x040fe20000400000 */
[--C-:B------:R-:W-:Y:S02]  /*7100*/  HADD2.F32 R0, -RZ, R68.reuse.H0_H0 ;  /* 0x20000044ff007230 */ /* 0x100fe40000004100 */
[----:B------:R-:W-:Y:S01]  /*7110*/  FMUL R17, R47, R21 ;  /* 0x000000152f117220 */ /* 0x000fe20000400000 */
[--C-:B------:R-:W-:Y:S02]  /*7120*/  HADD2.F32 R3, -RZ, R69.reuse.H0_H0 ;  /* 0x20000045ff037230 */ /* 0x100fe40000004100 */
[C---:B------:R-:W-:Y:S01]  /*7130*/  FFMA R19, R49.reuse, R2, R19 ;  /* 0x0000000231137223 */ /* 0x040fe20000000013 */
[----:B------:R-:W-:Y:S02]  /*7140*/  HADD2.F32 R2, -RZ, R68.H1_H1 ;  /* 0x30000044ff027230 */ /* 0x000fe40000004100 */
        /* <DEDUP_REMOVED lines=9> */
[----:B------:R-:W-:Y:S01]  /*71e0*/  FMUL R21, R47, R25 ;  /* 0x000000192f157220 */ /* 0x000fe20000400000 */
[----:B------:R-:W-:Y:S01]  /*71f0*/  F2FP.F16.F32.PACK_AB R55, R11, R6 ;  /* 0x000000060b37723e */ /* 0x000fe200000000ff */
[--C-:B------:R-:W-:Y:S02]  /*7200*/  HADD2.F32 R3, -RZ, R71.reuse.H0_H0 ;  /* 0x20000047ff037230 */ /* 0x100fe40000004100 */
[----:B------:R-:W-:Y:S01]  /*7210*/  FMUL R22, R47, R26 ;  /* 0x0000001a2f167220 */ /* 0x000fe20000400000 */
[C---:B------:R-:W-:Y:S01]  /*7220*/  FFMA R20, R49.reuse, R2, R20 ;  /* 0x0000000231147223 */ /* 0x040fe20000000014 */
[C---:B------:R-:W-:Y:S01]  /*7230*/  FFMA R21, R49.reuse, R0, R21 ;  /* 0x0000000031157223 */ /* 0x040fe20000000015 */
[----:B------:R1:W-:Y:S01]  /*7240*/  STS.128 [R100+0x2000], R52 ;  /* 0x0020003464007388 */ /* 0x0003e20000000c00 */
[----:B------:R-:W-:Y:S02]  /*7250*/  HADD2.F32 R0, -RZ, R71.H1_H1 ;  /* 0x30000047ff007230 */ /* 0x000fe40000004100 */
[----:B------:R-:W-:Y:S01]  /*7260*/  FFMA R22, R49, R3, R22 ;  /* 0x0000000331167223 */ /* 0x000fe20000000016 */
[----:B------:R-:W-:Y:S01]  /*7270*/  FMUL R27, R47, R27 ;  /* 0x0000001b2f1b7220 */ /* 0x000fe20000400000 */
[--C-:B------:R-:W-:Y:S01]  /*7280*/  HADD2.F32 R2, -RZ, R76.reuse.H0_H0 ;  /* 0x2000004cff027230 */ /* 0x100fe20000004100 */
[----:B------:R-:W-:Y:S01]  /*7290*/  F2FP.F16.F32.PACK_AB R8, R9, R8 ;  /* 0x000000080908723e */ /* 0x000fe200000000ff */
[----:B------:R-:W-:Y:S01]  /*72a0*/  HADD2.F32 R3, -RZ, R76.H1_H1 ;  /* 0x3000004cff037230 */ /* 0x000fe20000004100 */
[----:B------:R-:W-:Y:S01]  /*72b0*/  F2FP.F16.F32.PACK_AB R9, R15, R10 ;  /* 0x0000000a0f09723e */ /* 0x000fe200000000ff */
[----:B------:R-:W-:Y:S01]  /*72c0*/  FMUL R25, R47, R29 ;  /* 0x0000001d2f197220 */ /* 0x000fe20000400000 */
[--C-:B------:R-:W-:Y:S01]  /*72d0*/  HADD2.F32 R4, -RZ, R77.reuse.H0_H0 ;  /* 0x2000004dff047230 */ /* 0x100fe20000004100 */
[----:B------:R-:W-:Y:S01]  /*72e0*/  F2FP.F16.F32.PACK_AB R10, R13, R12 ;  /* 0x0000000c0d0a723e */ /* 0x000fe200000000ff */
[----:B------:R-:W-:Y:S01]  /*72f0*/  FMUL R26, R47, R30 ;  /* 0x0000001e2f1a7220 */ /* 0x000fe20000400000 */
[----:B------:R-:W-:Y:S01]  /*7300*/  F2FP.F16.F32.PACK_AB R11, R19, R14 ;  /* 0x0000000e130b723e */ /* 0x000fe200000000ff */
[C---:B------:R-:W-:Y:S01]  /*7310*/  FFMA R27, R49.reuse, R0, R27 ;  /* 0x00000000311b7223 */ /* 0x040fe2000000001b */
[C---:B------:R-:W-:Y:S01]  /*7320*/  FFMA R24, R49.reuse, R2, R24 ;  /* 0x0000000231187223 */ /* 0x040fe20000000018 */
[----:B------:R-:W-:Y:S02]  /*7330*/  HADD2.F32 R0, -RZ, R77.H1_H1 ;  /* 0x3000004dff007230 */ /* 0x000fe40000004100 */
[----:B------:R-:W-:Y:S01]  /*7340*/  FFMA R25, R49, R3, R25 ;  /* 0x0000000331197223 */ /* 0x000fe20000000019 */
[----:B------:R1:W-:Y:S01]  /*7350*/  STS.128 [R99+0x2010], R8 ;  /* 0x0020100863007388 */ /* 0x0003e20000000c00 */
[----:B------:R-:W-:Y:S01]  /*7360*/  FMUL R31, R47, R31 ;  /* 0x0000001f2f1f7220 */ /* 0x000fe20000400000 */
[--C-:B------:R-:W-:Y:S02]  /*7370*/  HADD2.F32 R2, -RZ, R78.reuse.H0_H0 ;  /* 0x2000004eff027230 */ /* 0x100fe40000004100 */
[----:B------:R-:W-:Y:S01]  /*7380*/  FFMA R26, R49, R4, R26 ;  /* 0x00000004311a7223 */ /* 0x000fe2000000001a */
[----:B------:R-:W-:Y:S02]  /*7390*/  HADD2.F32 R3, -RZ, R78.H1_H1 ;  /* 0x3000004eff037230 */ /* 0x000fe40000004100 */
[----:B------:R-:W-:Y:S01]  /*73a0*/  FMUL R29, R47, R33 ;  /* 0x000000212f1d7220 */ /* 0x000fe20000400000 */
[--C-:B------:R-:W-:Y:S01]  /*73b0*/  HADD2.F32 R4, -RZ, R79.reuse.H0_H0 ;  /* 0x2000004fff047230 */ /* 0x100fe20000004100 */
[----:B------:R-:W-:Y:S01]  /*73c0*/  F2FP.F16.F32.PACK_AB R16, R17, R16 ;  /* 0x000000101110723e */ /* 0x000fe200000000ff */
[----:B------:R-:W-:Y:S01]  /*73d0*/  FMUL R30, R47, R34 ;  /* 0x000000222f1e7220 */ /* 0x000fe20000400000 */
        /* <DEDUP_REMOVED lines=14> */
[----:B------:R-:W-:Y:S02]  /*74c0*/  F2FP.F16.F32.PACK_AB R27, R35, R30 ;  /* 0x0000001e231b723e */ /* 0x000fe400000000ff */
[----:B------:R-:W-:Y:S02]  /*74d0*/  LEA R0, R65, UR48, 0x3 ;  /* 0x0000003041007c11 */ /* 0x000fe4000f8e18ff */
[----:B------:R-:W-:Y:S01]  /*74e0*/  @P6 SHF.L.U32 R2, R97, 0x1f, RZ ;  /* 0x0000001f61026819 */ /* 0x000fe200000006ff */
        /* <DEDUP_REMOVED lines=9> */
[----:B------:R-:W-:Y:S02]  /*7580*/  UIADD3 UR8, UP0, UPT, UR52, 0x680, URZ ;  /* 0x0000068034087890 */ /* 0x000fe4000ff1e0ff */
[----:B------:R-:W-:Y:S02]  /*7590*/  UIADD3 UR5, UPT, UPT, UR41, 0x20, URZ ;  /* 0x0000002029057890 */ /* 0x000fe4000fffe0ff */
[----:B------:R-:W-:Y:S02]  /*75a0*/  UIADD3 UR4, UPT, UPT, UR48, 0x2200, URZ ;  /* 0x0000220030047890 */ /* 0x000fe4000fffe0ff */
[----:B------:R-:W-:Y:S01]  /*75b0*/  UIADD3.X UR9, UPT, UPT, URZ, UR53, URZ, UP0, !UPT ;  /* 0x00000035ff097290 */ /* 0x000fe200087fe4ff */
[----:B------:R-:W-:Y:S01]  /*75c0*/  UMOV UR6, UR42 ;  /* 0x0000002a00067c82 */ /* 0x000fe20008000000 */
[----:B------:R-:W-:Y:S07]  /*75d0*/  UMOV UR7, UR36 ;  /* 0x0000002400077c82 */ /* 0x000fee0008000000 */
[----:B------:R2:W-:Y:S01]  /*75e0*/  UTMASTG.3D [UR4], [UR8] ;  /* 0x00000004080073b5 */ /* 0x0005e20008010000 */
[----:B------:R0:W-:Y:S01]  /*75f0*/  UTMACMDFLUSH ;  /* 0x00000000000079b7 */ /* 0x0001e20000000000 */
[----:B--2---:R-:W-:Y:S04]  /*7600*/  DEPBAR.LE SB0, 0x1 ;  /* 0x000080400000791a */ /* 0x004fe80000000000 */
.L_x_117:
[----:B------:R-:W-:Y:S05]  /*7610*/  BSYNC.RECONVERGENT B0 ;  /* 0x0000000000007941 */ /* 0x000fea0003800200 */
.L_x_116:
[----:B------:R-:W-:Y:S01]  /*7620*/  BAR.SYNC.DEFER_BLOCKING 0x1, 0x80 ;  /* 0x0042000000007b1d */ /* 0x000fe20000010000 */
[----:B------:R-:W-:Y:S04]  /*7630*/  UIADD3 UR40, UPT, UPT, UR51, 0x1, URZ ;  /* 0x0000000133287890 */ /* 0x000fe8000fffe0ff */
[----:B------:R-:W-:Y:S04]  /*7640*/  UISETP.NE.AND UP0, UPT, UR40, 0x4, UPT ;  /* 0x000000042800788c */ /* 0x000fe8000bf05270 */
[----:B------:R-:W-:Y:S01]  /*7650*/  USEL UR40, UR40, URZ, UP0 ;  /* 0x000000ff28287287 */ /* 0x000fe20008000000 */
[----:B------:R2:W-:Y:S01]  /*7660*/  @P6 SYNCS.ARRIVE.TRANS64.RED.A1T0 RZ, [R72+URZ], RZ ;  /* 0x000000ff48ff69a7 */ /* 0x0005e200081004ff */
[----:B------:R-:W-:Y:S01]  /*7670*/  BSSY B1, `(.L_x_118) ;  /* 0x0000017000017945 */ /* 0x000fe20003800000 */
[----:B------:R-:W4:Y:S02]  /*7680*/  @P6 SYNCS.PHASECHK.TRANS64.TRYWAIT P0, [R0+URZ+0x60], R2 ;  /* 0x00006002000065a7 */ /* 0x000f2400080011ff */
[----:B----4-:R-:W-:Y:S01]  /*7690*/  @P6 SEL R66, RZ, 0x1, !P0 ;  /* 0x00000001ff426807 */ /* 0x010fe20004000000 */
[----:B--2---:R-:W-:Y:S06]  /*76a0*/  @!P6 BRA `(.L_x_119) ;  /* 0x00000000004ce947 */ /* 0x004fec0003800000 */
        /* <DEDUP_REMOVED lines=9> */
[----:B------:R-:W-:Y:S04]  /*7740*/  SHF.L.U32 R6, R97, 0x1f, RZ ;  /* 0x0000001f61067819 */ /* 0x000fe800000006ff */
[----:B------:R-:W2:Y:S02]  /*7750*/  SYNCS.PHASECHK.TRANS64.TRYWAIT P0, [R0+URZ+0x60], R6 ;  /* 0x00006006000075a7 */ /* 0x000ea400080011ff */
[----:B--2---:R-:W-:Y:S05]  /*7760*/  @!P0 BRA `(.L_x_122) ;  /* 0x0000002400948947 */ /* 0x004fea0003800000 */
.L_x_121:
[----:B------:R-:W-:Y:S05]  /*7770*/  BSYNC B0 ;  /* 0x0000000000007941 */ /* 0x000fea0003800000 */
.L_x_120:
[----:B------:R-:W-:Y:S02]  /*7780*/  ISETP.NE.AND P0, PT, R67, RZ, PT ;  /* 0x000000ff4300720c */ /* 0x000fe40003f05270 */
[----:B------:R-:W-:Y:S11]  /*7790*/  IADD3 R65, PT, PT, R65, 0x1, RZ ;  /* 0x0000000141417810 */ /* 0x000ff60007ffe0ff */
[----:B------:R4:W1:Y:S04]  /*77a0*/  @P0 LDS.128 R56, [R5] ;  /* 0x0000000005380984 */ /* 0x0008680000000c00 */
[----:B------:R4:W1:Y:S04]  /*77b0*/  @P0 LDS.128 R60, [R4+0x10] ;  /* 0x00001000043c0984 */ /* 0x0008680000000c00 */
[----:B------:R4:W1:Y:S04]  /*77c0*/  @P0 LDS.128 R68, [R3+0x20] ;  /* 0x0000200003440984 */ /* 0x0008680000000c00 */
[----:B------:R4:W1:Y:S02]  /*77d0*/  @P0 LDS.128 R76, [R2+0x30] ;  /* 0x00003000024c0984 */ /* 0x0008640000000c00 */
.L_x_119:
[----:B------:R-:W-:Y:S05]  /*77e0*/  BSYNC B1 ;  /* 0x0000000000017941 */ /* 0x000fea0003800000 */
.L_x_118:
        /* <DEDUP_REMOVED lines=21> */
.L_x_123:
        /* <DEDUP_REMOVED lines=146> */
.L_x_125:
[----:B------:R-:W-:Y:S05]  /*8260*/  BSYNC.RECONVERGENT B0 ;  /* 0x0000000000007941 */ /* 0x000fea0003800200 */
.L_x_124:
        /* <DEDUP_REMOVED lines=21> */
.L_x_129:
[----:B------:R-:W-:Y:S05]  /*83c0*/  BSYNC B0 ;  /* 0x0000000000007941 */ /* 0x000fea0003800000 */
.L_x_128:
[----:B------:R-:W-:Y:S11]  /*83d0*/  ISETP.NE.AND P0, PT, R67, RZ, PT ;  /* 0x000000ff4300720c */ /* 0x000ff60003f05270 */
[----:B------:R-:W-:Y:S02]  /*83e0*/  @!UPT UIADD3 URZ, UPT, UPT, URZ, URZ, URZ ;  /* 0x000000fffffff290 */ /* 0x000fe4000fffe0ff */
[----:B------:R4:W1:Y:S04]  /*83f0*/  @P0 LDS.128 R56, [R4] ;  /* 0x0000000004380984 */ /* 0x0008680000000c00 */
[----:B------:R4:W1:Y:S04]  /*8400*/  @P0 LDS.128 R60, [R3+0x10] ;  /* 0x00001000033c0984 */ /* 0x0008680000000c00 */
[----:B------:R4:W1:Y:S04]  /*8410*/  @P0 LDS.128 R68, [R2+0x20] ;  /* 0x0000200002440984 */ /* 0x0008680000000c00 */
[----:B------:R4:W1:Y:S02]  /*8420*/  @P0 LDS.128 R76, [R65+0x30] ;  /* 0x00003000414c0984 */ /* 0x0008640000000c00 */
.L_x_127:
[----:B------:R-:W-:Y:S05]  /*8430*/  BSYNC B1 ;  /* 0x0000000000017941 */ /* 0x000fea0003800000 */
.L_x_126:
        /* <DEDUP_REMOVED lines=21> */
.L_x_131:
[----:B------:R-:W-:Y:S01]  /*8590*/  ISETP.NE.AND P0, PT, R102, RZ, PT ;  /* 0x000000ff6600720c */ /* 0x000fe20003f05270 */
[----:B------:R-:W-:Y:S05]  /*85a0*/  WARPSYNC.ALL ;  /* 0x0000000000007948 */ /* 0x000fea0003800000 */
[----:B------:R-:W-:Y:S01]  /*85b0*/  R2UR UR4, R48 ;  /* 0x00000000300472ca */ /* 0x000fe200000e0000 */
[--C-:B-1----:R-:W-:Y:S01]  /*85c0*/  HADD2.F32 R0, -RZ, R56.reuse.H0_H0 ;  /* 0x20000038ff007230 */ /* 0x102fe20000004100 */
[----:B------:R-:W-:Y:S01]  /*85d0*/  R2UR UR5, R64 ;  /* 0x00000000400572ca */ /* 0x000fe200000e0000 */
[----:B----4-:R-:W-:Y:S01]  /*85e0*/  HADD2.F32 R2, -RZ, R56.H1_H1 ;  /* 0x30000038ff027230 */ /* 0x010fe20000004100 */
[----:B------:R-:W-:Y:S01]  /*85f0*/  BSSY.RECONVERGENT B0, `(.L_x_132) ;  /* 0x0000089000007945 */ /* 0x000fe20003800200 */
[--C-:B------:R-:W-:Y:S02]  /*8600*/  HADD2.F32 R3, -RZ, R57.reuse.H0_H0 ;  /* 0x20000039ff037230 */ /* 0x100fe40000004100 */
[----:B------:R-:W-:Y:S02]  /*8610*/  HADD2.F32 R48, -RZ, R57.H1_H1 ;  /* 0x30000039ff307230 */ /* 0x000fe40000004100 */
[--C-:B------:R-:W-:Y:S02]  /*8620*/  HADD2.F32 R50, -RZ, R58.reuse.H0_H0 ;  /* 0x2000003aff327230 */ /* 0x100fe40000004100 */
[----:B------:R-:W-:Y:S02]  /*8630*/  HADD2.F32 R51, -RZ, R58.H1_H1 ;  /* 0x3000003aff337230 */ /* 0x000fe40000004100 */
[----:B------:R-:W1:Y:S01]  /*8640*/  LDTM.x32 R4, tmem[UR4+0x60] ;  /* 0x00006004000479ee */ /* 0x000e6200082c0000 */
[----:B------:R-:W-:Y:S01]  /*8650*/  NOP ;  /* 0x0000000000007918 */ /* 0x000fe20000000000 */
[----:B------:R-:W-:Y:S01]  /*8660*/  UIADD3 UR5, UPT, UPT, UR5, 0xf0, URZ ;  /* 0x000000f005057890 */ /* 0x000fe2000fffe0ff */
[--C-:B------:R-:W-:Y:S02]  /*8670*/  HADD2.F32 R52, -RZ, R59.reuse.H0_H0 ;  /* 0x2000003bff347230 */ /* 0x100fe40000004100 */
[----:B------:R-:W-:Y:S01]  /*8680*/  HADD2.F32 R53, -RZ, R59.H1_H1 ;  /* 0x3000003bff357230 */ /* 0x000fe20000004100 */
[----:B------:R-:W-:Y:S01]  /*8690*/  UPRMT UR5, UR37, 0x654, UR5 ;  /* 0x0000065425057896 */ /* 0x000fe20008000005 */
[--C-:B------:R-:W-:Y:S02]  /*86a0*/  HADD2.F32 R54, -RZ, R60.reuse.H0_H0 ;  /* 0x2000003cff367230 */ /* 0x100fe40000004100 */
[----:B------:R-:W-:Y:S02]  /*86b0*/  HADD2.F32 R55, -RZ, R60.H1_H1 ;  /* 0x3000003cff377230 */ /* 0x000fe40000004100 */
[--C-:B------:R-:W-:Y:S02]  /*86c0*/  HADD2.F32 R56, -RZ, R61.reuse.H0_H0 ;  /* 0x2000003dff387230 */ /* 0x100fe40000004100 */
[----:B------:R-:W-:Y:S02]  /*86d0*/  HADD2.F32 R57, -RZ, R61.H1_H1 ;  /* 0x3000003dff397230 */ /* 0x000fe40000004100 */
[----:B-1----:R-:W-:Y:S01]  /*86e0*/  SYNCS.ARRIVE.TRANS64.RED.A1T0 RZ, [UR5], RZ ;  /* 0x000000ffffff79a7 */ /* 0x002fe20008100405 */
[--C-:B------:R-:W-:Y:S02]  /*86f0*/  HADD2.F32 R58, -RZ, R62.reuse.H0_H0 ;  /* 0x2000003eff3a7230 */ /* 0x100fe40000004100 */
[----:B------:R-:W-:Y:S02]  /*8700*/  HADD2.F32 R59, -RZ, R62.H1_H1 ;  /* 0x3000003eff3b7230 */ /* 0x000fe40000004100 */
[--C-:B------:R-:W-:Y:S02]  /*8710*/  HADD2.F32 R60, -RZ, R63.reuse.H0_H0 ;  /* 0x2000003fff3c7230 */ /* 0x100fe40000004100 */
[----:B------:R-:W-:Y:S02]  /*8720*/  HADD2.F32 R61, -RZ, R63.H1_H1 ;  /* 0x3000003fff3d7230 */ /* 0x000fe40000004100 */
[C---:B------:R-:W-:Y:S01]  /*8730*/  FMUL R4, R47.reuse, R4 ;  /* 0x000000042f047220 */ /* 0x040fe20000400000 */
[C---:B------:R-:W-:Y:S01]  /*8740*/  FMUL R5, R47.reuse, R5 ;  /* 0x000000052f057220 */ /* 0x040fe20000400000 */
[C---:B------:R-:W-:Y:S01]  /*8750*/  FMUL R6, R47.reuse, R6 ;  /* 0x000000062f067220 */ /* 0x040fe20000400000 */
[----:B------:R-:W-:Y:S01]  /*8760*/  FMUL R7, R47, R7 ;  /* 0x000000072f077220 */ /* 0x000fe20000400000 */
[C---:B------:R-:W-:Y:S01]  /*8770*/  FFMA R4, R49.reuse, R0, R4 ;  /* 0x0000000031047223 */ /* 0x040fe20000000004 */
[C---:B------:R-:W-:Y:S01]  /*8780*/  FFMA R5, R49.reuse, R2, R5 ;  /* 0x0000000231057223 */ /* 0x040fe20000000005 */
[C---:B------:R-:W-:Y:S01]  /*8790*/  FFMA R6, R49.reuse, R3, R6 ;  /* 0x0000000331067223 */ /* 0x040fe20000000006 */
[----:B------:R-:W-:Y:S01]  /*87a0*/  FFMA R7, R49, R48, R7 ;  /* 0x0000003031077223 */ /* 0x000fe20000000007 */
[C---:B------:R-:W-:Y:S01]  /*87b0*/  FMUL R8, R47.reuse, R8 ;  /* 0x000000082f087220 */ /* 0x040fe20000400000 */
[----:B------:R-:W-:Y:S01]  /*87c0*/  FMUL R9, R47, R9 ;  /* 0x000000092f097220 */ /* 0x000fe20000400000 */
[----:B------:R-:W-:Y:S01]  /*87d0*/  F2FP.F16.F32.PACK_AB R4, R5, R4 ;  /* 0x000000040504723e */ /* 0x000fe200000000ff */
[----:B------:R-:W-:Y:S01]  /*87e0*/  FMUL R0, R47, R10 ;  /* 0x0000000a2f007220 */ /* 0x000fe20000400000 */
[----:B------:R-:W-:Y:S01]  /*87f0*/  F2FP.F16.F32.PACK_AB R5, R7, R6 ;  /* 0x000000060705723e */ /* 0x000fe200000000ff */
[C---:B------:R-:W-:Y:S01]  /*8800*/  FFMA R8, R49.reuse, R50, R8 ;  /* 0x0000003231087223 */ /* 0x040fe20000000008 */
[C---:B------:R-:W-:Y:S01]  /*8810*/  FFMA R9, R49.reuse, R51, R9 ;  /* 0x0000003331097223 */ /* 0x040fe20000000009 */
[----:B------:R-:W-:Y:S01]  /*8820*/  FFMA R0, R49, R52, R0 ;  /* 0x0000003431007223 */ /* 0x000fe20000000000 */
[C---:B------:R-:W-:Y:S01]  /*8830*/  FMUL R2, R47.reuse, R11 ;  /* 0x0000000b2f027220 */ /* 0x040fe20000400000 */
[C---:B------:R-:W-:Y:S01]  /*8840*/  FMUL R3, R47.reuse, R12 ;  /* 0x0000000c2f037220 */ /* 0x040fe20000400000 */
[----:B------:R-:W-:Y:S01]  /*8850*/  FMUL R10, R47, R13 ;  /* 0x0000000d2f0a7220 */ /* 0x000fe20000400000 */
[----:B------:R-:W-:Y:S01]  /*8860*/  F2FP.F16.F32.PACK_AB R6, R9, R8 ;  /* 0x000000080906723e */ /* 0x000fe200000000ff */
[C---:B------:R-:W-:Y:S01]  /*8870*/  FFMA R2, R49.reuse, R53, R2 ;  /* 0x0000003531027223 */ /* 0x040fe20000000002 */
[C---:B------:R-:W-:Y:S01]  /*8880*/  FFMA R3, R49.reuse, R54, R3 ;  /* 0x0000003631037223 */ /* 0x040fe20000000003 */
[----:B------:R-:W-:Y:S01]  /*8890*/  FFMA R10, R49, R55, R10 ;  /* 0x00000037310a7223 */ /* 0x000fe2000000000a */
[C---:B------:R-:W-:Y:S01]  /*88a0*/  FMUL R11, R47.reuse, R14 ;  /* 0x0000000e2f0b7220 */ /* 0x040fe20000400000 */
[C---:B------:R-:W-:Y:S01]  /*88b0*/  FMUL R15, R47.reuse, R15 ;  /* 0x0000000f2f0f7220 */ /* 0x040fe20000400000 */
[C---:B------:R-:W-:Y:S01]  /*88c0*/  FMUL R12, R47.reuse, R16 ;  /* 0x000000102f0c7220 */ /* 0x040fe20000400000 */
[----:B------:R-:W-:Y:S01]  /*88d0*/  FMUL R13, R47, R17 ;  /* 0x000000112f0d7220 */ /* 0x000fe20000400000 */
[----:B------:R-:W-:Y:S01]  /*88e0*/  FFMA R11, R49, R56, R11 ;  /* 0x00000038310b7223 */ /* 0x000fe2000000000b */
[----:B------:R-:W-:Y:S01]  /*88f0*/  FMUL R14, R47, R18 ;  /* 0x000000122f0e7220 */ /* 0x000fe20000400000 */
[----:B------:R-:W-:Y:S01]  /*8900*/  FFMA R15, R49, R57, R15 ;  /* 0x00000039310f7223 */ /* 0x000fe2000000000f */
[--C-:B------:R-:W-:Y:S02]  /*8910*/  HADD2.F32 R62, -RZ, R68.reuse.H0_H0 ;  /* 0x20000044ff3e7230 */ /* 0x100fe40000004100 */
[----:B------:R-:W-:Y:S01]  /*8920*/  FMUL R19, R47, R19 ;  /* 0x000000132f137220 */ /* 0x000fe20000400000 */
[----:B------:R-:W-:Y:S01]  /*8930*/  F2FP.F16.F32.PACK_AB R7, R2, R0 ;  /* 0x000000000207723e */ /* 0x000fe200000000ff */
[----:B------:R-:W-:Y:S01]  /*8940*/  FFMA R12, R49, R58, R12 ;  /* 0x0000003a310c7223 */ /* 0x000fe2000000000c */
[----:B------:R-:W-:Y:S02]  /*8950*/  HADD2.F32 R63, -RZ, R68.H1_H1 ;  /* 0x30000044ff3f7230 */ /* 0x000fe40000004100 */
[----:B------:R-:W-:Y:S01]  /*8960*/  FMUL R16, R47, R20 ;  /* 0x000000142f107220 */ /* 0x000fe20000400000 */
[----:B------:R-:W-:Y:S01]  /*8970*/  FFMA R13, R49, R59, R13 ;  /* 0x0000003b310d7223 */ /* 0x000fe2000000000d */
[----:B------:R1:W-:Y:S01]  /*8980*/  STS.128 [R100+0x6000], R4 ;  /* 0x0060000464007388 */ /* 0x0003e20000000c00 */
[--C-:B------:R-:W-:Y:S02]  /*8990*/  HADD2.F32 R64, -RZ, R69.reuse.H0_H0 ;  /* 0x20000045ff407230 */ /* 0x100fe40000004100 */
[----:B------:R-:W-:Y:S01]  /*89a0*/  FMUL R17, R47, R21 ;  /* 0x000000152f117220 */ /* 0x000fe20000400000 */
[----:B------:R-:W-:Y:S01]  /*89b0*/  FFMA R14, R49, R60, R14 ;  /* 0x0000003c310e7223 */ /* 0x000fe2000000000e */
[----:B------:R-:W-:Y:S02]  /*89c0*/  HADD2.F32 R65, -RZ, R69.H1_H1 ;  /* 0x30000045ff417230 */ /* 0x000fe40000004100 */
[----:B------:R-:W-:Y:S01]  /*89d0*/  FMUL R18, R47, R22 ;  /* 0x000000162f127220 */ /* 0x000fe20000400000 */
[----:B------:R-:W-:Y:S01]  /*89e0*/  FFMA R19, R49, R61, R19 ;  /* 0x0000003d31137223 */ /* 0x000fe20000000013 */
        /* <DEDUP_REMOVED lines=11> */
[----:B------:R-:W-:Y:S01]  /*8aa0*/  F2FP.F16.F32.PACK_AB R8, R10, R3 ;  /* 0x000000030a08723e */ /* 0x000fe200000000ff */
[----:B------:R-:W-:Y:S01]  /*8ab0*/  FFMA R23, R49, R65, R23 ;  /* 0x0000004131177223 */ /* 0x000fe20000000017 */
[----:B------:R-:W-:Y:S01]  /*8ac0*/  F2FP.F16.F32.PACK_AB R9, R15, R11 ;  /* 0x0000000b0f09723e */ /* 0x000fe200000000ff */
[--C-:B------:R-:W-:Y:S02]  /*8ad0*/  HADD2.F32 R70, -RZ, R76.reuse.H0_H0 ;  /* 0x2000004cff467230 */ /* 0x100fe40000004100 */
[----:B------:R-:W-:Y:S01]  /*8ae0*/  FMUL R27, R47, R27 ;  /* 0x0000001b2f1b7220 */ /* 0x000fe20000400000 */
[----:B------:R-:W-:Y:S01]  /*8af0*/  F2FP.F16.F32.PACK_AB R10, R13, R12 ;  /* 0x0000000c0d0a723e */ /* 0x000fe200000000ff */
[----:B------:R-:W-:Y:S01]  /*8b00*/  FFMA R20, R49, R66, R20 ;  /* 0x0000004231147223 */ /* 0x000fe20000000014 */
[----:B------:R-:W-:Y:S01]  /*8b10*/  F2FP.F16.F32.PACK_AB R11, R19, R14 ;  /* 0x0000000e130b723e */ /* 0x000fe200000000ff */
[----:B------:R-:W-:Y:S02]  /*8b20*/  HADD2.F32 R71, -RZ, R76.H1_H1 ;  /* 0x3000004cff477230 */ /* 0x000fe40000004100 */
[----:B------:R-:W-:Y:S01]  /*8b30*/  FMUL R24, R47, R28 ;  /* 0x0000001c2f187220 */ /* 0x000fe20000400000 */
[----:B------:R-:W-:Y:S01]  /*8b40*/  FFMA R21, R49, R67, R21 ;  /* 0x0000004331157223 */ /* 0x000fe20000000015 */
[--C-:B------:R-:W-:Y:S01]  /*8b50*/  HADD2.F32 R72, -RZ, R77.reuse.H0_H0 ;  /* 0x2000004dff487230 */ /* 0x100fe20000004100 */
[----:B------:R1:W-:Y:S01]  /*8b60*/  STS.128 [R99+0x6010], R8 ;  /* 0x0060100863007388 */ /* 0x0003e20000000c00 */
        /* <DEDUP_REMOVED lines=49> */
.L_x_133:
[----:B------:R-:W-:Y:S05]  /*8e80*/  BSYNC.RECONVERGENT B0 ;  /* 0x0000000000007941 */ /* 0x000fea0003800200 */
.L_x_132:
[----:B------:R-:W-:Y:S01]  /*8e90*/  BAR.SYNC.DEFER_BLOCKING 0x1, 0x80 ;  /* 0x0042000000007b1d */ /* 0x000fe20000010000 */
[----:B------:R-:W-:Y:S01]  /*8ea0*/  UISETP.NE.AND UP0, UPT, UR49, -0x4, UPT ;  /* 0xfffffffc3100788c */ /* 0x000fe2000bf05270 */
[----:B------:R-:W-:Y:S08]  /*8eb0*/  IADD3 R45, PT, PT, R45, 0x1, RZ ;  /* 0x000000012d2d7810 */ /* 0x000ff00007ffe0ff */
[----:B------:R-:W-:Y:S05]  /*8ec0*/  BRA.U !UP0, `(.L_x_134) ;  /* 0x0000000108287547 */ /* 0x000fea000b800000 */
[----:B------:R-:W-:Y:S01]  /*8ed0*/  ISETP.NE.AND P0, PT, R107, RZ, PT ;  /* 0x000000ff6b00720c */ /* 0x000fe20003f05270 */
[----:B------:R-:W-:Y:S01]  /*8ee0*/  IMAD.U32 R2, RZ, RZ, UR51 ;  /* 0x00000033ff027e24 */ /* 0x000fe2000f8e00ff */
[----:B------:R-:W-:Y:S01]  /*8ef0*/  UIADD3 UR51, UPT, UPT, UR51, 0x1, URZ ;  /* 0x0000000133337890 */ /* 0x000fe2000fffe0ff */
[----:B------:R-:W-:Y:S03]  /*8f00*/  IMAD.U32 R0, RZ, RZ, UR37 ;  /* 0x00000025ff007e24 */ /* 0x000fe6000f8e00ff */
[----:B------:R-:W-:Y:S04]  /*8f10*/  UISETP.NE.AND UP0, UPT, UR51, 0x4, UPT ;  /* 0x000000043300788c */ /* 0x000fe8000bf05270 */
[----:B------:R-:W-:Y:S03]  /*8f20*/  USEL UR51, UR51, URZ, UP0 ;  /* 0x000000ff33337287 */ /* 0x000fe60008000000 */
[----:B------:R-:W-:Y:S05]  /*8f30*/  @P0 LEA R2, R2, UR48, 0x3 ;  /* 0x0000003002020c11 */ /* 0x000fea000f8e18ff */
[----:B------:R-:W-:Y:S05]  /*8f40*/  @P0 VIADD R2, R2, 0x80 ;  /* 0x0000008002020836 */ /* 0x000fea0000000000 */
[----:B------:R-:W-:Y:S04]  /*8f50*/  @P0 PRMT R0, R0, 0x654, R2 ;  /* 0x0000065400000816 */ /* 0x000fe80000000002 */
[----:B------:R2:W-:Y:S03]  /*8f60*/  @P0 SYNCS.ARRIVE.TRANS64.RED.A1T0 RZ, [R0+URZ], RZ ;  /* 0x000000ff00ff09a7 */ /* 0x0005e600081004ff */
.L_x_134:
[----:B------:R-:W-:Y:S01]  /*8f70*/  ISETP.NE.AND P2, PT, R103, RZ, PT ;  /* 0x000000ff6700720c */ /* 0x000fe20003f45270 */
[----:B------:R-:W-:Y:S01]  /*8f80*/  UIADD3 UR49, UPT, UPT, UR49, 0x4, URZ ;  /* 0x0000000431317890 */ /* 0x000fe2000fffe0ff */
[----:B------:R-:W-:Y:S01]  /*8f90*/  ISETP.NE.AND P0, PT, R105, 0x2, PT ;  /* 0x000000026900780c */ /* 0x000fe20003f05270 */
[----:B------:R-:W-:Y:S01]  /*8fa0*/  IMAD.IADD R20, R43, 0x1, R86 ;  /* 0x000000012b147824 */ /* 0x000fe200078e0256 */
[----:B------:R-:W-:Y:S01]  /*8fb0*/  ISETP.NE.AND P1, PT, R45, 0x4, PT ;  /* 0x000000042d00780c */ /* 0x000fe20003f25270 */
[----:B------:R-:W-:Y:S01]  /*8fc0*/  IMAD.IADD R21, R44, 0x1, R87 ;  /* 0x000000012c157824 */ /* 0x000fe200078e0257 */
[----:B------:R-:W-:Y:S02]  /*8fd0*/  SEL R2, RZ, 0x1, P0 ;  /* 0x00000001ff027807 */ /* 0x000fe40000000000 */
[----:B--2---:R-:W-:Y:S02]  /*8fe0*/  SEL R0, RZ, 0x1, P1 ;  /* 0x00000001ff007807 */ /* 0x004fe40000800000 */
[----:B------:R-:W-:Y:S02]  /*8ff0*/  LOP3.LUT R95, R95, R2, RZ, 0x3c, !PT ;  /* 0x000000025f5f7212 */ /* 0x000fe400078e3cff */
[----:B------:R-:W-:Y:S02]  /*9000*/  LOP3.LUT R96, R96, R0, RZ, 0x3c, !PT ;  /* 0x0000000060607212 */ /* 0x000fe400078e3cff */
[----:B------:R-:W-:Y:S02]  /*9010*/  @P2 R2UR UR36, R94 ;  /* 0x000000005e2422ca */ /* 0x000fe400000e0000 */
[----:B------:R-:W-:Y:S02]  /*9020*/  SEL R105, R105, RZ, P0 ;  /* 0x000000ff69697207 */ /* 0x000fe40000000000 */
[----:B------:R-:W-:Y:S01]  /*9030*/  SEL R45, R45, RZ, P1 ;  /* 0x000000ff2d2d7207 */ /* 0x000fe20000800000 */
[----:B------:R-:W-:Y:S10]  /*9040*/  @P2 BRA `(.L_x_135) ;  /* 0xffffffc000502947 */ /* 0x000ff4000383ffff */
[----:B------:R-:W-:-:S09]  /*9050*/  UISETP.NE.AND UP0, UPT, UR50, URZ, UPT ;  /* 0x000000ff3200728c */ /* 0x000fd2000bf05270 */
[----:B------:R-:W-:Y:S05]  /*9060*/  BRA.U !UP0, `(.L_x_136) ;  /* 0x0000000108487547 */ /* 0x000fea000b800000 */
[----:B------:R-:W2:Y:S02]  /*9070*/  LDCU.64 UR4, c[0x0][0x890] ;  /* 0x00011200ff0477ac */ /* 0x000ea40008000a00 */
[----:B--2---:R-:W-:-:S04]  /*9080*/  UISETP.NE.U32.AND UP0, UPT, UR4, URZ, UPT ;  /* 0x000000ff0400728c */ /* 0x004fc8000bf05070 */
[----:B------:R-:W-:-:S09]  /*9090*/  UISETP.NE.AND.EX UP0, UPT, UR5, URZ, UPT, UP0 ;  /* 0x000000ff0500728c */ /* 0x000fd2000bf05300 */
[----:B------:R-:W-:Y:S05]  /*90a0*/  BRA.U UP0, `(.L_x_137) ;  /* 0x00000001000c7547 */ /* 0x000fea000b800000 */
[----:B------:R-:W-:-:S13]  /*90b0*/  FSETP.NEU.AND P0, PT, R49, RZ, PT ;  /* 0x000000ff3100720b */ /* 0x000fda0003f0d000 */
[----:B------:R-:W-:Y:S05]  /*90c0*/  @!P0 EXIT ;  /* 0x000000000000894d */ /* 0x000fea0003800000 */
[----:B------:R-:W-:Y:S05]  /*90d0*/  BRA `(.L_x_136) ;  /* 0x00000000002c7947 */ /* 0x000fea0003800000 */
.L_x_137:
[----:B------:R-:W-:Y:S01]  /*90e0*/  ISETP.NE.AND P0, PT, R104, RZ, PT ;  /* 0x000000ff6800720c */ /* 0x000fe20003f05270 */
[----:B------:R-:W-:-:S12]  /*90f0*/  BSSY.RECONVERGENT B0, `(.L_x_136) ;  /* 0x0000009000007945 */ /* 0x000fd80003800200 */
[----:B------:R-:W-:Y:S05]  /*9100*/  @P0 BRA `(.L_x_138) ;  /* 0x0000000000140947 */ /* 0x000fea0003800000 */
[----:B------:R-:W2:Y:S02]  /*9110*/  LDCU.64 UR4, c[0x0][0x888] ;  /* 0x00011100ff0477ac */ /* 0x000ea40008000a00 */
[----:B--2---:R-:W-:-:S04]  /*9120*/  ISETP.NE.U32.AND P0, PT, RZ, UR4, PT ;  /* 0x00000004ff007c0c */ /* 0x004fc8000bf05070 */
[----:B------:R-:W-:-:S13]  /*9130*/  ISETP.NE.AND.EX P0, PT, RZ, UR5, PT, P0 ;  /* 0x00000005ff007c0c */ /* 0x000fda000bf05300 */
[----:B------:R-:W-:Y:S05]  /*9140*/  @!P0 EXIT ;  /* 0x000000000000894d */ /* 0x000fea0003800000 */
[----:B------:R-:W-:Y:S05]  /*9150*/  BRA `(.L_x_139) ;  /* 0x0000000000087947 */ /* 0x000fea0003800000 */
.L_x_138:
[----:B------:R-:W-:-:S13]  /*9160*/  FSETP.NEU.AND P0, PT, R49, RZ, PT ;  /* 0x000000ff3100720b */ /* 0x000fda0003f0d000 */
[----:B------:R-:W-:Y:S05]  /*9170*/  @!P0 EXIT ;  /* 0x000000000000894d */ /* 0x000fea0003800000 */
.L_x_139:
[----:B------:R-:W-:Y:S05]  /*9180*/  BSYNC.RECONVERGENT B0 ;  /* 0x0000000000007941 */ /* 0x000fea0003800200 */
.L_x_136:
[----:B------:R-:W-:Y:S01]  /*9190*/  ULEA UR4, UR51, UR48, 0x3 ;  /* 0x0000003033047291 */ /* 0x000fe2000f8e18ff */
[----:B------:R-:W-:-:S04]  /*91a0*/  DEPBAR.LE SB0, 0x0 ;  /* 0x000080000000791a */ /* 0x000fc80000000000 */
[----:B------:R-:W-:-:S04]  /*91b0*/  UIADD3 UR4, UPT, UPT, UR4, 0x80, URZ ;  /* 0x0000008004047890 */ /* 0x000fc8000fffe0ff */
[----:B------:R-:W-:-:S09]  /*91c0*/  UPRMT UR4, UR37, 0x654, UR4 ;  /* 0x0000065425047896 */ /* 0x000fd20008000004 */
[----:B------:R-:W-:Y:S01]  /*91d0*/  SYNCS.ARRIVE.TRANS64.RED.A1T0 RZ, [UR4], RZ ;  /* 0x000000ffffff79a7 */ /* 0x000fe20008100404 */
[----:B------:R-:W-:Y:S05]  /*91e0*/  EXIT ;  /* 0x000000000000794d */ /* 0x000fea0003800000 */
.L_x_24:
[----:B--2---:R2:W4:Y:S02]  /*91f0*/  SYNCS.PHASECHK.TRANS64.TRYWAIT P0, [R2+URZ+0x120], R3 ;  /* 0x00012003020075a7 */ /* 0x00452400080011ff */
[----:B----4-:R-:W-:Y:S05]  /*9200*/  @!P0 NANOSLEEP.SYNCS 0x989680 ;  /* 0x009896800000895d */ /* 0x010fea0003900000 */
[----:B------:R-:W4:Y:S02]  /*9210*/  @!P0 SYNCS.PHASECHK.TRANS64 P0, [R2+URZ+0x120], R3 ;  /* 0x00012003020085a7 */ /* 0x000f2400080010ff */
[----:B----4-:R-:W-:Y:S05]  /*9220*/  @!P0 BRA `(.L_x_24) ;  /* 0xfffffffc00f08947 */ /* 0x010fea000383ffff */
[----:B------:R-:W-:Y:S05]  /*9230*/  BRA `(.L_x_140) ;  /* 0xffffff8400647947 */ /* 0x000fea000383ffff */
.L_x_27:
[----:B-1----:R-:W-:-:S07]  /*9240*/  MOV R2, UR33 ;  /* 0x0000002100027c02 */ /* 0x002fce0008000f00 */
.L_x_141:
[----:B-1----:R1:W2:Y:S02]  /*9250*/  SYNCS.PHASECHK.TRANS64.TRYWAIT P0, [R2+URZ+0x30], R4 ;  /* 0x00003004020075a7 */ /* 0x0022a400080011ff */
[----:B--2---:R-:W-:Y:S05]  /*9260*/  @!P0 NANOSLEEP.SYNCS 0x989680 ;  /* 0x009896800000895d */ /* 0x004fea0003900000 */
[----:B------:R-:W2:Y:S02]  /*9270*/  @!P0 SYNCS.PHASECHK.TRANS64 P0, [R2+URZ+0x30], R4 ;  /* 0x00003004020085a7 */ /* 0x000ea400080010ff */
[----:B--2---:R-:W-:Y:S05]  /*9280*/  @!P0 BRA `(.L_x_141) ;  /* 0xfffffffc00f08947 */ /* 0x004fea000383ffff */
[----:B------:R-:W-:Y:S05]  /*9290*/  BRA `(.L_x_26) ;  /* 0xffffff8400bc7947 */ /* 0x000fea000383ffff */
.L_x_34:
[----:B-1----:R-:W-:-:S07]  /*92a0*/  MOV R2, UR33 ;  /* 0x0000002100027c02 */ /* 0x002fce0008000f00 */
.L_x_142:
[----:B-1----:R1:W2:Y:S02]  /*92b0*/  SYNCS.PHASECHK.TRANS64.TRYWAIT P0, [R2+URZ+0x30], R4 ;  /* 0x00003004020075a7 */ /* 0x0022a400080011ff */
[----:B--2---:R-:W-:Y:S05]  /*92c0*/  @!P0 NANOSLEEP.SYNCS 0x989680 ;  /* 0x009896800000895d */ /* 0x004fea0003900000 */
[----:B------:R-:W2:Y:S02]  /*92d0*/  @!P0 SYNCS.PHASECHK.TRANS64 P0, [R2+URZ+0x30], R4 ;  /* 0x00003004020085a7 */ /* 0x000ea400080010ff */
[----:B--2---:R-:W-:Y:S05]  /*92e0*/  @!P0 BRA `(.L_x_142) ;  /* 0xfffffffc00f08947 */ /* 0x004fea000383ffff */
[----:B------:R-:W-:Y:S05]  /*92f0*/  BRA `(.L_x_33) ;  /* 0xffffff8800b07947 */ /* 0x000fea000383ffff */
.L_x_39:
[----:B-1----:R1:W2:Y:S02]  /*9300*/  SYNCS.PHASECHK.TRANS64.TRYWAIT P0, [R2+URZ+0xb0], R3 ;  /* 0x0000b003020075a7 */ /* 0x0022a400080011ff */
[----:B--2---:R-:W-:Y:S05]  /*9310*/  @!P0 NANOSLEEP.SYNCS 0x989680 ;  /* 0x009896800000895d */ /* 0x004fea0003900000 */
[----:B------:R-:W2:Y:S02]  /*9320*/  @!P0 SYNCS.PHASECHK.TRANS64 P0, [R2+URZ+0xb0], R3 ;  /* 0x0000b003020085a7 */ /* 0x000ea400080010ff */
[----:B--2---:R-:W-:Y:S05]  /*9330*/  @!P0 BRA `(.L_x_39) ;  /* 0xfffffffc00f08947 */ /* 0x004fea000383ffff */
[----:B------:R-:W-:Y:S05]  /*9340*/  BRA `(.L_x_143) ;  /* 0xffffff8c007c7947 */ /* 0x000fea000383ffff */
.L_x_43:
[----:B---3--:R-:W-:-:S07]  /*9350*/  MOV R0, UR4 ;  /* 0x0000000400007c02 */ /* 0x008fce0008000f00 */
.L_x_144:
[----:B-1----:R1:W2:Y:S02]  /*9360*/  SYNCS.PHASECHK.TRANS64.TRYWAIT P0, [R0+URZ], R2 ;  /* 0x00000002000075a7 */ /* 0x0022a400080011ff */
[----:B--2---:R-:W-:Y:S05]  /*9370*/  @!P0 NANOSLEEP.SYNCS 0x989680 ;  /* 0x009896800000895d */ /* 0x004fea0003900000 */
[----:B------:R-:W2:Y:S02]  /*9380*/  @!P0 SYNCS.PHASECHK.TRANS64 P0, [R0+URZ], R2 ;  /* 0x00000002000085a7 */ /* 0x000ea400080010ff */
[----:B--2---:R-:W-:Y:S05]  /*9390*/  @!P0 BRA `(.L_x_144) ;  /* 0xfffffffc00f08947 */ /* 0x004fea000383ffff */
[----:B------:R-:W-:Y:S05]  /*93a0*/  BRA `(.L_x_145) ;  /* 0xffffff9000ec7947 */ /* 0x000fea000383ffff */
.L_x_44:
[----:B---3--:R-:W-:-:S07]  /*93b0*/  MOV R0, UR4 ;  /* 0x0000000400007c02 */ /* 0x008fce0008000f00 */
.L_x_146:
[----:B-1----:R1:W2:Y:S02]  /*93c0*/  SYNCS.PHASECHK.TRANS64.TRYWAIT P0, [R0+URZ], R3 ;  /* 0x00000003000075a7 */ /* 0x0022a400080011ff */
[----:B--2---:R-:W-:Y:S05]  /*93d0*/  @!P0 NANOSLEEP.SYNCS 0x989680 ;  /* 0x009896800000895d */ /* 0x004fea0003900000 */
[----:B------:R-:W2:Y:S02]  /*93e0*/  @!P0 SYNCS.PHASECHK.TRANS64 P0, [R0+URZ], R3 ;  /* 0x00000003000085a7 */ /* 0x000ea400080010ff */
[----:B--2---:R-:W-:Y:S05]  /*93f0*/  @!P0 BRA `(.L_x_146) ;  /* 0xfffffffc00f08947 */ /* 0x004fea000383ffff */
[----:B------:R-:W-:Y:S05]  /*9400*/  BRA `(.L_x_147) ;  /* 0xffffff9000f87947 */ /* 0x000fea000383ffff */
.L_x_45:
[----:B---3--:R-:W-:-:S07]  /*9410*/  MOV R0, UR4 ;  /* 0x0000000400007c02 */ /* 0x008fce0008000f00 */
.L_x_148:
[----:B-1----:R1:W2:Y:S02]  /*9420*/  SYNCS.PHASECHK.TRANS64.TRYWAIT P0, [R0+URZ], R3 ;  /* 0x00000003000075a7 */ /* 0x0022a400080011ff */
[----:B--2---:R-:W-:Y:S05]  /*9430*/  @!P0 NANOSLEEP.SYNCS 0x989680 ;  /* 0x009896800000895d */ /* 0x004fea0003900000 */
[----:B------:R-:W2:Y:S02]  /*9440*/  @!P0 SYNCS.PHASECHK.TRANS64 P0, [R0+URZ], R3 ;  /* 0x00000003000085a7 */ /* 0x000ea400080010ff */
[----:B--2---:R-:W-:Y:S05]  /*9450*/  @!P0 BRA `(.L_x_148) ;  /* 0xfffffffc00f08947 */ /* 0x004fea000383ffff */
[----:B------:R-:W-:Y:S05]  /*9460*/  BRA `(.L_x_149) ;  /* 0xffffff9400047947 */ /* 0x000fea000383ffff */
.L_x_46:
[----:B---3--:R-:W-:-:S07]  /*9470*/  MOV R0, UR4 ;  /* 0x0000000400007c02 */ /* 0x008fce0008000f00 */
.L_x_150:
[----:B-1----:R1:W2:Y:S02]  /*9480*/  SYNCS.PHASECHK.TRANS64.TRYWAIT P0, [R0+URZ], R3 ;  /* 0x00000003000075a7 */ /* 0x0022a400080011ff */
[----:B--2---:R-:W-:Y:S05]  /*9490*/  @!P0 NANOSLEEP.SYNCS 0x989680 ;  /* 0x009896800000895d */ /* 0x004fea0003900000 */
[----:B------:R-:W2:Y:S02]  /*94a0*/  @!P0 SYNCS.PHASECHK.TRANS64 P0, [R0+URZ], R3 ;  /* 0x00000003000085a7 */ /* 0x000ea400080010ff */
[----:B--2---:R-:W-:Y:S05]  /*94b0*/  @!P0 BRA `(.L_x_150) ;  /* 0xfffffffc00f08947 */ /* 0x004fea000383ffff */
[----:B------:R-:W-:Y:S05]  /*94c0*/  BRA `(.L_x_151) ;  /* 0xffffff9400107947 */ /* 0x000fea000383ffff */
.L_x_47:
[----:B---3--:R-:W-:-:S07]  /*94d0*/  MOV R0, UR4 ;  /* 0x0000000400007c02 */ /* 0x008fce0008000f00 */
.L_x_152:
[----:B-1----:R1:W2:Y:S02]  /*94e0*/  SYNCS.PHASECHK.TRANS64.TRYWAIT P0, [R0+URZ], R3 ;  /* 0x00000003000075a7 */ /* 0x0022a400080011ff */
[----:B--2---:R-:W-:Y:S05]  /*94f0*/  @!P0 NANOSLEEP.SYNCS 0x989680 ;  /* 0x009896800000895d */ /* 0x004fea0003900000 */
[----:B------:R-:W2:Y:S02]  /*9500*/  @!P0 SYNCS.PHASECHK.TRANS64 P0, [R0+URZ], R3 ;  /* 0x00000003000085a7 */ /* 0x000ea400080010ff */
[----:B--2---:R-:W-:Y:S05]  /*9510*/  @!P0 BRA `(.L_x_152) ;  /* 0xfffffffc00f08947 */ /* 0x004fea000383ffff */
[----:B------:R-:W-:Y:S05]  /*9520*/  BRA `(.L_x_153) ;  /* 0xffffff94001c7947 */ /* 0x000fea000383ffff */
.L_x_50:
[----:B-1----:R1:W2:Y:S02]  /*9530*/  SYNCS.PHASECHK.TRANS64.TRYWAIT P0, [R0+URZ+0x110], R4 ;  /* 0x00011004000075a7 */ /* 0x0022a400080011ff */
[----:B--2---:R-:W-:Y:S05]  /*9540*/  @!P0 NANOSLEEP.SYNCS 0x989680 ;  /* 0x009896800000895d */ /* 0x004fea0003900000 */
[----:B------:R-:W2:Y:S02]  /*9550*/  @!P0 SYNCS.PHASECHK.TRANS64 P0, [R0+URZ+0x110], R4 ;  /* 0x00011004000085a7 */ /* 0x000ea400080010ff */
[----:B--2---:R-:W-:Y:S05]  /*9560*/  @!P0 BRA `(.L_x_50) ;  /* 0xfffffffc00f08947 */ /* 0x004fea000383ffff */
[----:B------:R-:W-:Y:S05]  /*9570*/  BRA `(.L_x_154) ;  /* 0xffffff94007c7947 */ /* 0x000fea000383ffff */
.L_x_51:
[----:B------:R-:W-:-:S07]  /*9580*/  MOV R0, UR5 ;  /* 0x0000000500007c02 */ /* 0x000fce0008000f00 */
.L_x_155:
[----:B-1----:R1:W2:Y:S02]  /*9590*/  SYNCS.PHASECHK.TRANS64.TRYWAIT P0, [R0+URZ+0xc0], R5 ;  /* 0x0000c005000075a7 */ /* 0x0022a400080011ff */
[----:B--2---:R-:W-:Y:S05]  /*95a0*/  @!P0 NANOSLEEP.SYNCS 0x989680 ;  /* 0x009896800000895d */ /* 0x004fea0003900000 */
[----:B------:R-:W2:Y:S02]  /*95b0*/  @!P0 SYNCS.PHASECHK.TRANS64 P0, [R0+URZ+0xc0], R5 ;  /* 0x0000c005000085a7 */ /* 0x000ea400080010ff */
[----:B--2---:R-:W-:Y:S05]  /*95c0*/  @!P0 BRA `(.L_x_155) ;  /* 0xfffffffc00f08947 */ /* 0x004fea000383ffff */
[----:B------:R-:W-:Y:S05]  /*95d0*/  BRA `(.L_x_156) ;  /* 0xffffff94008c7947 */ /* 0x000fea000383ffff */
.L_x_52:
[----:B-1----:R1:W2:Y:S02]  /*95e0*/  SYNCS.PHASECHK.TRANS64.TRYWAIT P1, [R0+URZ+0xb0], R4 ;  /* 0x0000b004000075a7 */ /* 0x0022a400080211ff */
[----:B--2---:R-:W-:Y:S05]  /*95f0*/  @!P1 NANOSLEEP.SYNCS 0x989680 ;  /* 0x009896800000995d */ /* 0x004fea0003900000 */
[----:B------:R-:W2:Y:S02]  /*9600*/  @!P1 SYNCS.PHASECHK.TRANS64 P1, [R0+URZ+0xb0], R4 ;  /* 0x0000b004000095a7 */ /* 0x000ea400080210ff */
[----:B--2---:R-:W-:Y:S05]  /*9610*/  @!P1 BRA `(.L_x_52) ;  /* 0xfffffffc00f09947 */ /* 0x004fea000383ffff */
[----:B------:R-:W-:Y:S05]  /*9620*/  BRA `(.L_x_157) ;  /* 0xffffff9400bc7947 */ /* 0x000fea000383ffff */
.L_x_55:
[----:B------:R-:W-:-:S07]  /*9630*/  MOV R0, UR5 ;  /* 0x0000000500007c02 */ /* 0x000fce0008000f00 */
.L_x_158:
[----:B-1----:R1:W2:Y:S02]  /*9640*/  SYNCS.PHASECHK.TRANS64.TRYWAIT P0, [R0+URZ+0xc0], R2 ;  /* 0x0000c002000075a7 */ /* 0x0022a400080011ff */
[----:B--2---:R-:W-:Y:S05]  /*9650*/  @!P0 NANOSLEEP.SYNCS 0x989680 ;  /* 0x009896800000895d */ /* 0x004fea0003900000 */
[----:B------:R-:W2:Y:S02]  /*9660*/  @!P0 SYNCS.PHASECHK.TRANS64 P0, [R0+URZ+0xc0], R2 ;  /* 0x0000c002000085a7 */ /* 0x000ea400080010ff */
[----:B--2---:R-:W-:Y:S05]  /*9670*/  @!P0 BRA `(.L_x_158) ;  /* 0xfffffffc00f08947 */ /* 0x004fea000383ffff */
[----:B------:R-:W-:Y:S05]  /*9680*/  BRA `(.L_x_54) ;  /* 0xffffff9800107947 */ /* 0x000fea000383ffff */
.L_x_62:
[----:B-1----:R1:W2:Y:S02]  /*9690*/  SYNCS.PHASECHK.TRANS64.TRYWAIT P1, [R0+URZ+0xb0], R2 ;  /* 0x0000b002000075a7 */ /* 0x0022a400080211ff */
[----:B--2---:R-:W-:Y:S05]  /*96a0*/  @!P1 NANOSLEEP.SYNCS 0x989680 ;  /* 0x009896800000995d */ /* 0x004fea0003900000 */
[----:B------:R-:W2:Y:S02]  /*96b0*/  @!P1 SYNCS.PHASECHK.TRANS64 P1, [R0+URZ+0xb0], R2 ;  /* 0x0000b002000095a7 */ /* 0x000ea400080210ff */
[----:B--2---:R-:W-:Y:S05]  /*96c0*/  @!P1 BRA `(.L_x_62) ;  /* 0xfffffffc00f09947 */ /* 0x004fea000383ffff */
[----:B------:R-:W-:Y:S05]  /*96d0*/  BRA `(.L_x_159) ;  /* 0xffffff9c00847947 */ /* 0x000fea000383ffff */
.L_x_63:
[----:B------:R-:W-:-:S07]  /*96e0*/  MOV R2, UR7 ;  /* 0x0000000700027c02 */ /* 0x000fce0008000f00 */
.L_x_160:
[----:B-1----:R1:W2:Y:S02]  /*96f0*/  SYNCS.PHASECHK.TRANS64.TRYWAIT P0, [R2+URZ+0xf0], R0 ;  /* 0x0000f000020075a7 */ /* 0x0022a400080011ff */
[----:B--2---:R-:W-:Y:S05]  /*9700*/  @!P0 NANOSLEEP.SYNCS 0x989680 ;  /* 0x009896800000895d */ /* 0x004fea0003900000 */
[----:B------:R-:W2:Y:S02]  /*9710*/  @!P0 SYNCS.PHASECHK.TRANS64 P0, [R2+URZ+0xf0], R0 ;  /* 0x0000f000020085a7 */ /* 0x000ea400080010ff */
[----:B--2---:R-:W-:Y:S05]  /*9720*/  @!P0 BRA `(.L_x_160) ;  /* 0xfffffffc00f08947 */ /* 0x004fea000383ffff */
[----:B------:R-:W-:Y:S05]  /*9730*/  BRA `(.L_x_161) ;  /* 0xffffff9c00bc7947 */ /* 0x000fea000383ffff */
.L_x_66:
[----:B------:R-:W-:Y:S07]  /*9740*/  MOV R0, UR6 ;  /* 0x0000000600007c02 */ /* 0x000fee0008000f00 */
.L_x_162:
[----:B-1----:R1:W2:Y:S02]  /*9750*/  SYNCS.PHASECHK.TRANS64.TRYWAIT P0, [R0+URZ], R2 ;  /* 0x00000002000075a7 */ /* 0x0022a400080011ff */
[----:B--2---:R-:W-:Y:S05]  /*9760*/  @!P0 NANOSLEEP.SYNCS 0x989680 ;  /* 0x009896800000895d */ /* 0x004fea0003900000 */
[----:B------:R-:W2:Y:S02]  /*9770*/  @!P0 SYNCS.PHASECHK.TRANS64 P0, [R0+URZ], R2 ;  /* 0x00000002000085a7 */ /* 0x000ea400080010ff */
[----:B--2---:R-:W-:Y:S05]  /*9780*/  @!P0 BRA `(.L_x_162) ;  /* 0xfffffffc00f08947 */ /* 0x004fea000383ffff */
[----:B------:R-:W-:Y:S05]  /*9790*/  BRA `(.L_x_65) ;  /* 0xffffff9c00d87947 */ /* 0x000fea000383ffff */
.L_x_69:
[----:B------:R-:W-:-:S07]  /*97a0*/  MOV R0, UR6 ;  /* 0x0000000600007c02 */ /* 0x000fce0008000f00 */
.L_x_163:
[----:B--2---:R2:W4:Y:S02]  /*97b0*/  SYNCS.PHASECHK.TRANS64.TRYWAIT P0, [R0+URZ], R2 ;  /* 0x00000002000075a7 */ /* 0x00452400080011ff */
[----:B----4-:R-:W-:Y:S05]  /*97c0*/  @!P0 NANOSLEEP.SYNCS 0x989680 ;  /* 0x009896800000895d */ /* 0x010fea0003900000 */
[----:B------:R-:W4:Y:S02]  /*97d0*/  @!P0 SYNCS.PHASECHK.TRANS64 P0, [R0+URZ], R2 ;  /* 0x00000002000085a7 */ /* 0x000f2400080010ff */
[----:B----4-:R-:W-:Y:S05]  /*97e0*/  @!P0 BRA `(.L_x_163) ;  /* 0xfffffffc00f08947 */ /* 0x010fea000383ffff */
[----:B------:R-:W-:Y:S05]  /*97f0*/  BRA `(.L_x_164) ;  /* 0xffffffa000b47947 */ /* 0x000fea000383ffff */
.L_x_70:
[----:B------:R-:W-:-:S07]  /*9800*/  MOV R0, UR6 ;  /* 0x0000000600007c02 */ /* 0x000fce0008000f00 */
.L_x_165:
[----:B-1----:R1:W2:Y:S02]  /*9810*/  SYNCS.PHASECHK.TRANS64.TRYWAIT P0, [R0+URZ], R3 ;  /* 0x00000003000075a7 */ /* 0x0022a400080011ff */
[----:B--2---:R-:W-:Y:S05]  /*9820*/  @!P0 NANOSLEEP.SYNCS 0x989680 ;  /* 0x009896800000895d */ /* 0x004fea0003900000 */
[----:B------:R-:W2:Y:S02]  /*9830*/  @!P0 SYNCS.PHASECHK.TRANS64 P0, [R0+URZ], R3 ;  /* 0x00000003000085a7 */ /* 0x000ea400080010ff */
[----:B--2---:R-:W-:Y:S05]  /*9840*/  @!P0 BRA `(.L_x_165) ;  /* 0xfffffffc00f08947 */ /* 0x004fea000383ffff */
[----:B------:R-:W-:Y:S05]  /*9850*/  BRA `(.L_x_166) ;  /* 0xffffffa000c07947 */ /* 0x000fea000383ffff */
.L_x_71:
[----:B------:R-:W-:-:S07]  /*9860*/  MOV R0, UR6 ;  /* 0x0000000600007c02 */ /* 0x000fce0008000f00 */
.L_x_167:
[----:B-1----:R1:W2:Y:S02]  /*9870*/  SYNCS.PHASECHK.TRANS64.TRYWAIT P0, [R0+URZ], R3 ;  /* 0x00000003000075a7 */ /* 0x0022a400080011ff */
[----:B--2---:R-:W-:Y:S05]  /*9880*/  @!P0 NANOSLEEP.SYNCS 0x989680 ;  /* 0x009896800000895d */ /* 0x004fea0003900000 */
[----:B------:R-:W2:Y:S02]  /*9890*/  @!P0 SYNCS.PHASECHK.TRANS64 P0, [R0+URZ], R3 ;  /* 0x00000003000085a7 */ /* 0x000ea400080010ff */
[----:B--2---:R-:W-:Y:S05]  /*98a0*/  @!P0 BRA `(.L_x_167) ;  /* 0xfffffffc00f08947 */ /* 0x004fea000383ffff */
[----:B------:R-:W-:Y:S05]  /*98b0*/  BRA `(.L_x_168) ;  /* 0xffffffa000cc7947 */ /* 0x000fea000383ffff */
.L_x_72:
[----:B-1----:R-:W-:-:S07]  /*98c0*/  MOV R0, UR7 ;  /* 0x0000000700007c02 */ /* 0x002fce0008000f00 */
.L_x_169:
[----:B-1----:R1:W2:Y:S02]  /*98d0*/  SYNCS.PHASECHK.TRANS64.TRYWAIT P0, [R0+URZ], R2 ;  /* 0x00000002000075a7 */ /* 0x0022a400080011ff */
[----:B--2---:R-:W-:Y:S05]  /*98e0*/  @!P0 NANOSLEEP.SYNCS 0x989680 ;  /* 0x009896800000895d */ /* 0x004fea0003900000 */
[----:B------:R-:W2:Y:S02]  /*98f0*/  @!P0 SYNCS.PHASECHK.TRANS64 P0, [R0+URZ], R2 ;  /* 0x00000002000085a7 */ /* 0x000ea400080010ff */
[----:B--2---:R-:W-:Y:S05]  /*9900*/  @!P0 BRA `(.L_x_169) ;  /* 0xfffffffc00f08947 */ /* 0x004fea000383ffff */
[----:B------:R-:W-:Y:S05]  /*9910*/  BRA `(.L_x_170) ;  /* 0xffffffa000d87947 */ /* 0x000fea000383ffff */
.L_x_77:
[----:B--2---:R2:W3:Y:S02]  /*9920*/  SYNCS.PHASECHK.TRANS64.TRYWAIT P0, [R0+URZ+0xb0], R2 ;  /* 0x0000b002000075a7 */ /* 0x0044e400080011ff */
[----:B---3--:R-:W-:Y:S05]  /*9930*/  @!P0 NANOSLEEP.SYNCS 0x989680 ;  /* 0x009896800000895d */ /* 0x008fea0003900000 */
[----:B------:R-:W3:Y:S02]  /*9940*/  @!P0 SYNCS.PHASECHK.TRANS64 P0, [R0+URZ+0xb0], R2 ;  /* 0x0000b002000085a7 */ /* 0x000ee400080010ff */
[----:B---3--:R-:W-:Y:S05]  /*9950*/  @!P0 BRA `(.L_x_77) ;  /* 0xfffffffc00f08947 */ /* 0x008fea000383ffff */
[----:B------:R-:W-:Y:S05]  /*9960*/  BRA `(.L_x_171) ;  /* 0xffffffa400d47947 */ /* 0x000fea000383ffff */
.L_x_80:
[----:B------:R-:W-:Y:S07]  /*9970*/  MOV R0, UR4 ;  /* 0x0000000400007c02 */ /* 0x000fee0008000f00 */
.L_x_172:
[----:B--2---:R2:W3:Y:S02]  /*9980*/  SYNCS.PHASECHK.TRANS64.TRYWAIT P0, [R0+URZ+0xa8], R2 ;  /* 0x0000a802000075a7 */ /* 0x0044e400080011ff */
[----:B---3--:R-:W-:Y:S05]  /*9990*/  @!P0 NANOSLEEP.SYNCS 0x989680 ;  /* 0x009896800000895d */ /* 0x008fea0003900000 */
[----:B------:R-:W3:Y:S02]  /*99a0*/  @!P0 SYNCS.PHASECHK.TRANS64 P0, [R0+URZ+0xa8], R2 ;  /* 0x0000a802000085a7 */ /* 0x000ee400080010ff */
[----:B---3--:R-:W-:Y:S05]  /*99b0*/  @!P0 BRA `(.L_x_172) ;  /* 0xfffffffc00f08947 */ /* 0x008fea000383ffff */
[----:B------:R-:W-:Y:S05]  /*99c0*/  BRA `(.L_x_79) ;  /* 0xffffffa800b47947 */ /* 0x000fea000383ffff */
.L_x_83:
[----:B------:R-:W-:Y:S07]  /*99d0*/  MOV R0, UR4 ;  /* 0x0000000400007c02 */ /* 0x000fee0008000f00 */
.L_x_173:
[----:B-1----:R1:W2:Y:S02]  /*99e0*/  SYNCS.PHASECHK.TRANS64.TRYWAIT P0, [R0+URZ+0x80], R20 ;  /* 0x00008014000075a7 */ /* 0x0022a400080011ff */
[----:B--2---:R-:W-:Y:S05]  /*99f0*/  @!P0 NANOSLEEP.SYNCS 0x989680 ;  /* 0x009896800000895d */ /* 0x004fea0003900000 */
[----:B------:R-:W2:Y:S02]  /*9a00*/  @!P0 SYNCS.PHASECHK.TRANS64 P0, [R0+URZ+0x80], R20 ;  /* 0x00008014000085a7 */ /* 0x000ea400080010ff */
[----:B--2---:R-:W-:Y:S05]  /*9a10*/  @!P0 BRA `(.L_x_173) ;  /* 0xfffffffc00f08947 */ /* 0x004fea000383ffff */
[----:B------:R-:W-:Y:S05]  /*9a20*/  BRA `(.L_x_174) ;  /* 0xffffffac00307947 */ /* 0x000fea000383ffff */
.L_x_84:
[----:B------:R-:W-:Y:S07]  /*9a30*/  MOV R0, UR4 ;  /* 0x0000000400007c02 */ /* 0x000fee0008000f00 */
.L_x_175:
[----:B-1----:R1:W2:Y:S02]  /*9a40*/  SYNCS.PHASECHK.TRANS64.TRYWAIT P0, [R0+URZ+0x88], R20 ;  /* 0x00008814000075a7 */ /* 0x0022a400080011ff */
[----:B--2---:R-:W-:Y:S05]  /*9a50*/  @!P0 NANOSLEEP.SYNCS 0x989680 ;  /* 0x009896800000895d */ /* 0x004fea0003900000 */
[----:B------:R-:W2:Y:S02]  /*9a60*/  @!P0 SYNCS.PHASECHK.TRANS64 P0, [R0+URZ+0x88], R20 ;  /* 0x00008814000085a7 */ /* 0x000ea400080010ff */
[----:B--2---:R-:W-:Y:S05]  /*9a70*/  @!P0 BRA `(.L_x_175) ;  /* 0xfffffffc00f08947 */ /* 0x004fea000383ffff */
[----:B------:R-:W-:Y:S05]  /*9a80*/  BRA `(.L_x_176) ;  /* 0xffffffac00687947 */ /* 0x000fea000383ffff */
.L_x_85:
[----:B------:R-:W-:Y:S07]  /*9a90*/  MOV R0, UR4 ;  /* 0x0000000400007c02 */ /* 0x000fee0008000f00 */
.L_x_177:
[----:B-1----:R1:W2:Y:S02]  /*9aa0*/  SYNCS.PHASECHK.TRANS64.TRYWAIT P0, [R0+URZ+0x90], R20 ;  /* 0x00009014000075a7 */ /* 0x0022a400080011ff */
[----:B--2---:R-:W-:Y:S05]  /*9ab0*/  @!P0 NANOSLEEP.SYNCS 0x989680 ;  /* 0x009896800000895d */ /* 0x004fea0003900000 */
[----:B------:R-:W2:Y:S02]  /*9ac0*/  @!P0 SYNCS.PHASECHK.TRANS64 P0, [R0+URZ+0x90], R20 ;  /* 0x00009014000085a7 */ /* 0x000ea400080010ff */
[----:B--2---:R-:W-:Y:S05]  /*9ad0*/  @!P0 BRA `(.L_x_177) ;  /* 0xfffffffc00f08947 */ /* 0x004fea000383ffff */
[----:B------:R-:W-:Y:S05]  /*9ae0*/  BRA `(.L_x_178) ;  /* 0xffffffac00ac7947 */ /* 0x000fea000383ffff */
.L_x_86:
[----:B------:R-:W-:Y:S07]  /*9af0*/  MOV R0, UR4 ;  /* 0x0000000400007c02 */ /* 0x000fee0008000f00 */
.L_x_179:
[----:B-1----:R1:W2:Y:S02]  /*9b00*/  SYNCS.PHASECHK.TRANS64.TRYWAIT P0, [R0+URZ+0x98], R20 ;  /* 0x00009814000075a7 */ /* 0x0022a400080011ff */
[----:B--2---:R-:W-:Y:S05]  /*9b10*/  @!P0 NANOSLEEP.SYNCS 0x989680 ;  /* 0x009896800000895d */ /* 0x004fea0003900000 */
[----:B------:R-:W2:Y:S02]  /*9b20*/  @!P0 SYNCS.PHASECHK.TRANS64 P0, [R0+URZ+0x98], R20 ;  /* 0x00009814000085a7 */ /* 0x000ea400080010ff */
[----:B--2---:R-:W-:Y:S05]  /*9b30*/  @!P0 BRA `(.L_x_179) ;  /* 0xfffffffc00f08947 */ /* 0x004fea000383ffff */
[----:B------:R-:W-:Y:S05]  /*9b40*/  BRA `(.L_x_180) ;  /* 0xffffffb000307947 */ /* 0x000fea000383ffff */
.L_x_88:
[----:B------:R-:W-:-:S07]  /*9b50*/  MOV R0, UR4 ;  /* 0x0000000400007c02 */ /* 0x000fce0008000f00 */
.L_x_181:
[----:B-1----:R1:W3:Y:S02]  /*9b60*/  SYNCS.PHASECHK.TRANS64.TRYWAIT P0, [R0+URZ+0x80], R2 ;  /* 0x00008002000075a7 */ /* 0x0022e400080011ff */
[----:B---3--:R-:W-:Y:S05]  /*9b70*/  @!P0 NANOSLEEP.SYNCS 0x989680 ;  /* 0x009896800000895d */ /* 0x008fea0003900000 */
[----:B------:R-:W3:Y:S02]  /*9b80*/  @!P0 SYNCS.PHASECHK.TRANS64 P0, [R0+URZ+0x80], R2 ;  /* 0x00008002000085a7 */ /* 0x000ee400080010ff */
[----:B---3--:R-:W-:Y:S05]  /*9b90*/  @!P0 BRA `(.L_x_181) ;  /* 0xfffffffc00f08947 */ /* 0x008fea000383ffff */
[----:B------:R-:W-:Y:S05]  /*9ba0*/  BRA `(.L_x_182) ;  /* 0xffffffb000a07947 */ /* 0x000fea000383ffff */
.L_x_89:
[----:B-1----:R-:W-:-:S07]  /*9bb0*/  MOV R0, UR4 ;  /* 0x0000000400007c02 */ /* 0x002fce0008000f00 */
.L_x_183:
[----:B-1----:R1:W3:Y:S02]  /*9bc0*/  SYNCS.PHASECHK.TRANS64.TRYWAIT P0, [R0+URZ+0x88], R2 ;  /* 0x00008802000075a7 */ /* 0x0022e400080011ff */
[----:B---3--:R-:W-:Y:S05]  /*9bd0*/  @!P0 NANOSLEEP.SYNCS 0x989680 ;  /* 0x009896800000895d */ /* 0x008fea0003900000 */
[----:B------:R-:W3:Y:S02]  /*9be0*/  @!P0 SYNCS.PHASECHK.TRANS64 P0, [R0+URZ+0x88], R2 ;  /* 0x00008802000085a7 */ /* 0x000ee400080010ff */
[----:B---3--:R-:W-:Y:S05]  /*9bf0*/  @!P0 BRA `(.L_x_183) ;  /* 0xfffffffc00f08947 */ /* 0x008fea000383ffff */
[----:B------:R-:W-:Y:S05]  /*9c00*/  BRA `(.L_x_184) ;  /* 0xffffffb000907947 */ /* 0x000fea000383ffff */
.L_x_90:
[----:B-1----:R-:W-:-:S07]  /*9c10*/  MOV R0, UR4 ;  /* 0x0000000400007c02 */ /* 0x002fce0008000f00 */
.L_x_185:
[----:B-1----:R1:W3:Y:S02]  /*9c20*/  SYNCS.PHASECHK.TRANS64.TRYWAIT P0, [R0+URZ+0x90], R2 ;  /* 0x00009002000075a7 */ /* 0x0022e400080011ff */
[----:B---3--:R-:W-:Y:S05]  /*9c30*/  @!P0 NANOSLEEP.SYNCS 0x989680 ;  /* 0x009896800000895d */ /* 0x008fea0003900000 */
[----:B------:R-:W3:Y:S02]  /*9c40*/  @!P0 SYNCS.PHASECHK.TRANS64 P0, [R0+URZ+0x90], R2 ;  /* 0x00009002000085a7 */ /* 0x000ee400080010ff */
[----:B---3--:R-:W-:Y:S05]  /*9c50*/  @!P0 BRA `(.L_x_185) ;  /* 0xfffffffc00f08947 */ /* 0x008fea000383ffff */
[----:B------:R-:W-:Y:S05]  /*9c60*/  BRA `(.L_x_186) ;  /* 0xffffffb000807947 */ /* 0x000fea000383ffff */
.L_x_92:
[----:B--2---:R2:W4:Y:S02]  /*9c70*/  SYNCS.PHASECHK.TRANS64.TRYWAIT P0, [R0+URZ+0xb0], R2 ;  /* 0x0000b002000075a7 */ /* 0x00452400080011ff */
[----:B----4-:R-:W-:Y:S05]  /*9c80*/  @!P0 NANOSLEEP.SYNCS 0x989680 ;  /* 0x009896800000895d */ /* 0x010fea0003900000 */
[----:B------:R-:W4:Y:S02]  /*9c90*/  @!P0 SYNCS.PHASECHK.TRANS64 P0, [R0+URZ+0xb0], R2 ;  /* 0x0000b002000085a7 */ /* 0x000f2400080010ff */
[----:B----4-:R-:W-:Y:S05]  /*9ca0*/  @!P0 BRA `(.L_x_92) ;  /* 0xfffffffc00f08947 */ /* 0x010fea000383ffff */
[----:B------:R-:W-:Y:S05]  /*9cb0*/  BRA `(.L_x_187) ;  /* 0xffffffb400487947 */ /* 0x000fea000383ffff */
.L_x_103:
[----:B-1----:R-:W-:Y:S04]  /*9cc0*/  MOV R2, UR48 ;  /* 0x0000003000027c02 */ /* 0x002fe80008000f00 */
[----:B------:R1:W3:Y:S03]  /*9cd0*/  SYNCS.PHASECHK.TRANS64.TRYWAIT P1, [R2+URZ+0x60], R3 ;  /* 0x00006003020075a7 */ /* 0x0002e600080211ff */
[----:B---3--:R-:W-:Y:S05]  /*9ce0*/  @!P1 NANOSLEEP.SYNCS 0x989680 ;  /* 0x009896800000995d */ /* 0x008fea0003900000 */
[----:B------:R-:W3:Y:S02]  /*9cf0*/  @!P1 SYNCS.PHASECHK.TRANS64 P1, [R2+URZ+0x60], R3 ;  /* 0x00006003020095a7 */ /* 0x000ee400080210ff */
[----:B---3--:R-:W-:Y:S05]  /*9d00*/  @!P1 BRA `(.L_x_103) ;  /* 0xfffffffc00ec9947 */ /* 0x008fea000383ffff */
[----:B------:R-:W-:Y:S05]  /*9d10*/  BRA `(.L_x_102) ;  /* 0xffffffc000547947 */ /* 0x000fea000383ffff */
.L_x_105:
[----:B-1----:R1:W4:Y:S02]  /*9d20*/  SYNCS.PHASECHK.TRANS64.TRYWAIT P0, [R64+URZ+0xd0], R0 ;  /* 0x0000d000400075a7 */ /* 0x00232400080011ff */
[----:B----4-:R-:W-:Y:S05]  /*9d30*/  @!P0 NANOSLEEP.SYNCS 0x989680 ;  /* 0x009896800000895d */ /* 0x010fea0003900000 */
[----:B------:R-:W4:Y:S02]  /*9d40*/  @!P0 SYNCS.PHASECHK.TRANS64 P0, [R64+URZ+0xd0], R0 ;  /* 0x0000d000400085a7 */ /* 0x000f2400080010ff */
[----:B----4-:R-:W-:Y:S05]  /*9d50*/  @!P0 BRA `(.L_x_105) ;  /* 0xfffffffc00f08947 */ /* 0x010fea000383ffff */
[----:B------:R-:W-:Y:S05]  /*9d60*/  BRA `(.L_x_104) ;  /* 0xffffffc0007c7947 */ /* 0x000fea000383ffff */
.L_x_114:
[----:B--2---:R2:W4:Y:S02]  /*9d70*/  SYNCS.PHASECHK.TRANS64.TRYWAIT P0, [R2+URZ+0x60], R0 ;  /* 0x00006000020075a7 */ /* 0x00452400080011ff */
[----:B----4-:R-:W-:Y:S05]  /*9d80*/  @!P0 NANOSLEEP.SYNCS 0x989680 ;  /* 0x009896800000895d */ /* 0x010fea0003900000 */
[----:B------:R-:W4:Y:S02]  /*9d90*/  @!P0 SYNCS.PHASECHK.TRANS64 P0, [R2+URZ+0x60], R0 ;  /* 0x00006000020085a7 */ /* 0x000f2400080010ff */
[----:B----4-:R-:W-:Y:S05]  /*9da0*/  @!P0 BRA `(.L_x_114) ;  /* 0xfffffffc00f08947 */ /* 0x010fea000383ffff */
[----:B------:R-:W-:Y:S05]  /*9db0*/  BRA `(.L_x_113) ;  /* 0xffffffcc00587947 */ /* 0x000fea000383ffff */
.L_x_122:
[----:B--2---:R2:W4:Y:S02]  /*9dc0*/  SYNCS.PHASECHK.TRANS64.TRYWAIT P0, [R0+URZ+0x60], R6 ;  /* 0x00006006000075a7 */ /* 0x00452400080011ff */
[----:B----4-:R-:W-:Y:S05]  /*9dd0*/  @!P0 NANOSLEEP.SYNCS 0x989680 ;  /* 0x009896800000895d */ /* 0x010fea0003900000 */
[----:B------:R-:W4:Y:S02]  /*9de0*/  @!P0 SYNCS.PHASECHK.TRANS64 P0, [R0+URZ+0x60], R6 ;  /* 0x00006006000085a7 */ /* 0x000f2400080010ff */
[----:B----4-:R-:W-:Y:S05]  /*9df0*/  @!P0 BRA `(.L_x_122) ;  /* 0xfffffffc00f08947 */ /* 0x010fea000383ffff */
[----:B------:R-:W-:Y:S05]  /*9e00*/  BRA `(.L_x_121) ;  /* 0xffffffd800587947 */ /* 0x000fea000383ffff */
.L_x_130:
[----:B--2---:R2:W4:Y:S02]  /*9e10*/  SYNCS.PHASECHK.TRANS64.TRYWAIT P0, [R0+URZ+0x60], R5 ;  /* 0x00006005000075a7 */ /* 0x00452400080011ff */
[----:B----4-:R-:W-:Y:S05]  /*9e20*/  @!P0 NANOSLEEP.SYNCS 0x989680 ;  /* 0x009896800000895d */ /* 0x010fea0003900000 */
[----:B------:R-:W4:Y:S02]  /*9e30*/  @!P0 SYNCS.PHASECHK.TRANS64 P0, [R0+URZ+0x60], R5 ;  /* 0x00006005000085a7 */ /* 0x000f2400080010ff */
[----:B----4-:R-:W-:Y:S05]  /*9e40*/  @!P0 BRA `(.L_x_130) ;  /* 0xfffffffc00f08947 */ /* 0x010fea000383ffff */
[----:B------:R-:W-:Y:S05]  /*9e50*/  BRA `(.L_x_129) ;  /* 0xffffffe400587947 */ /* 0x000fea000383ffff */
        .weak           $__internal_0_$__cuda_sm10x_tcgen05_guardrail_trap_col_being_dealloced_not_returned_by_alloc
        .type           $__internal_0_$__cuda_sm10x_tcgen05_guardrail_trap_col_being_dealloced_not_returned_by_alloc,@function
        .size           $__internal_0_$__cuda_sm10x_tcgen05_guardrail_trap_col_being_dealloced_not_returned_by_alloc,($__internal_1_$__cuda_sm10x_tcgen05_guardrail_trap_phase_invalid_during_alloc - $__internal_0_$__cuda_sm10x_tcgen05_guardrail_trap_col_being_dealloced_not_returned_by_alloc)
$__internal_0_$__cuda_sm10x_tcgen05_guardrail_trap_col_being_dealloced_not_returned_by_alloc:
[----:B------:R-:W-:Y:S05]  /*9e60*/  BPT.TRAP 0x1 ;  /* 0x000000040000795c */ /* 0x000fea0000300000 */
[----:B------:R-:W-:-:S04]  /*9e70*/  HFMA2 R3, -RZ, RZ, 0, 0 ;  /* 0x00000000ff037431 */ /* 0x000fc800000001ff */
[----:B------:R-:W-:Y:S05]  /*9e80*/  RET.REL.NODEC R2 `(_ZN7cutlass13device_kernelINS_4gemm6kernel13GemmUniversalIN4cute5tupleIJiiiiEEENS1_10collective13CollectiveMmaINS1_35MainloopSm100TmaUmmaWarpSpecializedILi6ELi2ELi4ENS5_IJNS4_1CILi1EEENSA_ILi2EEESB_EEEEENS5_IJNSA_ILi128EEESF_NSA_ILi64EEEEEENS_6half_tENS5_IJSB_llEEESI_SJ_NS4_8TiledMMAINS4_8MMA_AtomIJNS4_20SM100_MMA_F16BF16_SSISI_SI_fLi128ELi128ELNS4_4UMMA5MajorE1ELSO_1ELNSN_7ScaleInE0ELSP_0EEEEEENS4_6LayoutINS5_IJSB_SB_SB_EEENS5_IJNSA_ILi0EEESU_SU_EEEEENS5_IJNS4_10UnderscoreESX_SX_EEEEENS4_23SM90_TMA_LOAD_MULTICASTENS4_14ComposedLayoutINS4_7SwizzleILi3ELi4ELi3EEENS4_18smem_ptr_flag_bitsILi16EEENSS_INS5_IJSG_NSA_ILi8EEEEEENS5_IJSB_SG_EEEEEEEvNS4_8identityENS4_13SM90_TMA_LOADES1A_vS1B_EENS_8epilogue10collective18CollectiveEpilogueINS1E_23Sm100TmaWarpSpecializedILi4ELi2ELi32ELb1ELb0EEEJSH_NS5_IJNSS_ISF_SB_EENSS_INSA_ILi32EEESB_EEEEESI_NS5_IJlSB_lEEESI_S1N_NS1E_6fusion15FusionCallbacksIS1I_NS1O_17LinearCombinationISI_fSI_fLNS_15FloatRoundStyleE2EEESH_S1M_JEEENS4_5SM1004TMEM4LOAD26SM100_TMEM_LOAD_32dp32b32xES1C_NS11_INS12_ILi2ELi4ELi3EEES15_NSS_INS5_IJS16_S1K_EEENS5_IJS1K_SB_EEEEEEENS4_39AutoVectorizingCopyWithAssumedAlignmentILi128EEENS4_14SM90_TMA_STOREES22_S24_S24_EEEvvEEEEvNT_6ParamsE) ;  /* 0xffffff60025c7950 */ /* 0x000fea0003c3ffff */
        .weak           $__internal_1_$__cuda_sm10x_tcgen05_guardrail_trap_phase_invalid_during_alloc
        .type           $__internal_1_$__cuda_sm10x_tcgen05_guardrail_trap_phase_invalid_during_alloc,@function
        .size           $__internal_1_$__cuda_sm10x_tcgen05_guardrail_trap_phase_invalid_during_alloc,($__internal_2_$__cuda_sm10x_tcgen05_guardrail_trap_unallocated_columns_being_dealloced - $__internal_1_$__cuda_sm10x_tcgen05_guardrail_trap_phase_invalid_during_alloc)
$__internal_1_$__cuda_sm10x_tcgen05_guardrail_trap_phase_invalid_during_alloc:
[----:B------:R-:W-:Y:S05]  /*9e90*/  BPT.TRAP 0x1 ;  /* 0x000000040000795c */ /* 0x000fea0000300000 */
[----:B------:R-:W-:-:S04]  /*9ea0*/  MOV R3, 0x0 ;  /* 0x0000000000037802 */ /* 0x000fc80000000f00 */
[----:B------:R-:W-:Y:S05]  /*9eb0*/  RET.REL.NODEC R2 `(_ZN7cutlass13device_kernelINS_4gemm6kernel13GemmUniversalIN4cute5tupleIJiiiiEEENS1_10collective13CollectiveMmaINS1_35MainloopSm100TmaUmmaWarpSpecializedILi6ELi2ELi4ENS5_IJNS4_1CILi1EEENSA_ILi2EEESB_EEEEENS5_IJNSA_ILi128EEESF_NSA_ILi64EEEEEENS_6half_tENS5_IJSB_llEEESI_SJ_NS4_8TiledMMAINS4_8MMA_AtomIJNS4_20SM100_MMA_F16BF16_SSISI_SI_fLi128ELi128ELNS4_4UMMA5MajorE1ELSO_1ELNSN_7ScaleInE0ELSP_0EEEEEENS4_6LayoutINS5_IJSB_SB_SB_EEENS5_IJNSA_ILi0EEESU_SU_EEEEENS5_IJNS4_10UnderscoreESX_SX_EEEEENS4_23SM90_TMA_LOAD_MULTICASTENS4_14ComposedLayoutINS4_7SwizzleILi3ELi4ELi3EEENS4_18smem_ptr_flag_bitsILi16EEENSS_INS5_IJSG_NSA_ILi8EEEEEENS5_IJSB_SG_EEEEEEEvNS4_8identityENS4_13SM90_TMA_LOADES1A_vS1B_EENS_8epilogue10collective18CollectiveEpilogueINS1E_23Sm100TmaWarpSpecializedILi4ELi2ELi32ELb1ELb0EEEJSH_NS5_IJNSS_ISF_SB_EENSS_INSA_ILi32EEESB_EEEEESI_NS5_IJlSB_lEEESI_S1N_NS1E_6fusion15FusionCallbacksIS1I_NS1O_17LinearCombinationISI_fSI_fLNS_15FloatRoundStyleE2EEESH_S1M_JEEENS4_5SM1004TMEM4LOAD26SM100_TMEM_LOAD_32dp32b32xES1C_NS11_INS12_ILi2ELi4ELi3EEES15_NSS_INS5_IJS16_S1K_EEENS5_IJS1K_SB_EEEEEEENS4_39AutoVectorizingCopyWithAssumedAlignmentILi128EEENS4_14SM90_TMA_STOREES22_S24_S24_EEEvvEEEEvNT_6ParamsE) ;  /* 0xffffff6002507950 */ /* 0x000fea0003c3ffff */
        .weak           $__internal_2_$__cuda_sm10x_tcgen05_guardrail_trap_unallocated_columns_being_dealloced
        .type           $__internal_2_$__cuda_sm10x_tcgen05_guardrail_trap_unallocated_columns_being_dealloced,@function
        .size           $__internal_2_$__cuda_sm10x_tcgen05_guardrail_trap_unallocated_columns_being_dealloced,(.L_x_189 - $__internal_2_$__cuda_sm10x_tcgen05_guardrail_trap_unallocated_columns_being_dealloced)
$__internal_2_$__cuda_sm10x_tcgen05_guardrail_trap_unallocated_columns_being_dealloced:
[----:B------:R-:W-:Y:S05]  /*9ec0*/  BPT.TRAP 0x1 ;  /* 0x000000040000795c */ /* 0x000fea0000300000 */
[----:B------:R-:W-:-:S04]  /*9ed0*/  HFMA2 R3, -RZ, RZ, 0, 0 ;  /* 0x00000000ff037431 */ /* 0x000fc800000001ff */
[----:B------:R-:W-:Y:S05]  /*9ee0*/  RET.REL.NODEC R2 `(_ZN7cutlass13device_kernelINS_4gemm6kernel13GemmUniversalIN4cute5tupleIJiiiiEEENS1_10collective13CollectiveMmaINS1_35MainloopSm100TmaUmmaWarpSpecializedILi6ELi2ELi4ENS5_IJNS4_1CILi1EEENSA_ILi2EEESB_EEEEENS5_IJNSA_ILi128EEESF_NSA_ILi64EEEEEENS_6half_tENS5_IJSB_llEEESI_SJ_NS4_8TiledMMAINS4_8MMA_AtomIJNS4_20SM100_MMA_F16BF16_SSISI_SI_fLi128ELi128ELNS4_4UMMA5MajorE1ELSO_1ELNSN_7ScaleInE0ELSP_0EEEEEENS4_6LayoutINS5_IJSB_SB_SB_EEENS5_IJNSA_ILi0EEESU_SU_EEEEENS5_IJNS4_10UnderscoreESX_SX_EEEEENS4_23SM90_TMA_LOAD_MULTICASTENS4_14ComposedLayoutINS4_7SwizzleILi3ELi4ELi3EEENS4_18smem_ptr_flag_bitsILi16EEENSS_INS5_IJSG_NSA_ILi8EEEEEENS5_IJSB_SG_EEEEEEEvNS4_8identityENS4_13SM90_TMA_LOADES1A_vS1B_EENS_8epilogue10collective18CollectiveEpilogueINS1E_23Sm100TmaWarpSpecializedILi4ELi2ELi32ELb1ELb0EEEJSH_NS5_IJNSS_ISF_SB_EENSS_INSA_ILi32EEESB_EEEEESI_NS5_IJlSB_lEEESI_S1N_NS1E_6fusion15FusionCallbacksIS1I_NS1O_17LinearCombinationISI_fSI_fLNS_15FloatRoundStyleE2EEESH_S1M_JEEENS4_5SM1004TMEM4LOAD26SM100_TMEM_LOAD_32dp32b32xES1C_NS11_INS12_ILi2ELi4ELi3EEES15_NSS_INS5_IJS16_S1K_EEENS5_IJS1K_SB_EEEEEEENS4_39AutoVectorizingCopyWithAssumedAlignmentILi128EEENS4_14SM90_TMA_STOREES22_S24_S24_EEEvvEEEEvNT_6ParamsE) ;  /* 0xffffff6002447950 */ /* 0x000fea0003c3ffff */
.L_x_188:
[----:B------:R-:W-:-:S00]  /*9ef0*/  BRA `(.L_x_188) ;  /* 0xfffffffc00fc7947 */ /* 0x000fc0000383ffff */
[----:B------:R-:W-:-:S00]  /*9f00*/  NOP ;  /* 0x0000000000007918 */ /* 0x000fc00000000000 */
[----:B------:R-:W-:-:S00]  /*9f10*/  NOP ;  /* 0x0000000000007918 */ /* 0x000fc00000000000 */
[----:B------:R-:W-:-:S00]  /*9f20*/  NOP ;  /* 0x0000000000007918 */ /* 0x000fc00000000000 */
[----:B------:R-:W-:-:S00]  /*9f30*/  NOP ;  /* 0x0000000000007918 */ /* 0x000fc00000000000 */
[----:B------:R-:W-:-:S00]  /*9f40*/  NOP ;  /* 0x0000000000007918 */ /* 0x000fc00000000000 */
[----:B------:R-:W-:-:S00]  /*9f50*/  NOP ;  /* 0x0000000000007918 */ /* 0x000fc00000000000 */
[----:B------:R-:W-:-:S00]  /*9f60*/  NOP ;  /* 0x0000000000007918 */ /* 0x000fc00000000000 */
[----:B------:R-:W-:-:S00]  /*9f70*/  NOP ;  /* 0x0000000000007918 */ /* 0x000fc00000000000 */
.L_x_189:


//--------------------- .nv.global.init           --------------------------
	.section	.nv.global.init,"aw",@progbits
.nv.global.init:
	.type		$str$27,@object
	.size		$str$27,($str$28 - $str$27)
$str$27:
        /*0000*/ 	.byte	0x28, 0x61, 0x64, 0x64, 0x72, 0x65, 0x73, 0x73, 0x20, 0x26, 0x20, 0x6d, 0x61, 0x73, 0x6b, 0x29
        /*0010*/ 	.byte	0x20, 0x3d, 0x3d, 0x20, 0x30, 0x00
	.type		$str$28,@object
	.size		$str$28,($str$26 - $str$28)
$str$28:
        /*0016*/ 	.byte	0x2f, 0x74, 0x6d, 0x70, 0x2f, 0x63, 0x75, 0x74, 0x6c, 0x61, 0x73, 0x73, 0x5f, 0x73, 0x77, 0x65
        /*0026*/ 	.byte	0x65, 0x70, 0x5f, 0x73, 0x72, 0x63, 0x2f, 0x69, 0x6e, 0x63, 0x6c, 0x75, 0x64, 0x65, 0x2f, 0x63
        /*0036*/ 	.byte	0x75, 0x74, 0x65, 0x2f, 0x70, 0x6f, 0x69, 0x6e, 0x74, 0x65, 0x72, 0x5f, 0x66, 0x6c, 0x61, 0x67
        /*0046*/ 	.byte	0x67, 0x65, 0x64, 0x2e, 0x68, 0x70, 0x70, 0x00
	.type		$str$26,@object
	.size		$str$26,($str$25 - $str$26)
$str$26:
        /*004e*/ 	.byte	0x2f, 0x74, 0x6d, 0x70, 0x2f, 0x63, 0x75, 0x74, 0x6c, 0x61, 0x73, 0x73, 0x5f, 0x73, 0x77, 0x65
        /*005e*/ 	.byte	0x65, 0x70, 0x5f, 0x73, 0x72, 0x63, 0x2f, 0x69, 0x6e, 0x63, 0x6c, 0x75, 0x64, 0x65, 0x2f, 0x63
        /*006e*/ 	.byte	0x75, 0x74, 0x65, 0x2f, 0x61, 0x74, 0x6f, 0x6d, 0x2f, 0x63, 0x6f, 0x70, 0x79, 0x5f, 0x74, 0x72
        /*007e*/ 	.byte	0x61, 0x69, 0x74, 0x73, 0x5f, 0x73, 0x6d, 0x31, 0x30, 0x30, 0x2e, 0x68, 0x70, 0x70, 0x00
	.type		$str$25,@object
	.size		$str$25,(__unnamed_1 - $str$25)
$str$25:
        /*008d*/ 	.byte	0x28, 0x28, 0x75, 0x69, 0x6e, 0x74, 0x33, 0x32, 0x5f, 0x74, 0x28, 0x74, 0x68, 0x72, 0x65, 0x61
        /*009d*/ 	.byte	0x64, 0x49, 0x64, 0x78, 0x2e, 0x78, 0x29, 0x20, 0x2f, 0x20, 0x33, 0x32, 0x29, 0x20, 0x25, 0x20
        /*00ad*/ 	.byte	0x34, 0x29, 0x20, 0x3d, 0x3d, 0x20, 0x28, 0x28, 0x28, 0x74, 0x6d, 0x65, 0x6d, 0x5f, 0x61, 0x64
        /*00bd*/ 	.byte	0x64, 0x72, 0x20, 0x3e, 0x3e, 0x20, 0x31, 0x36, 0x29, 0x20, 0x2f, 0x20, 0x33, 0x32, 0x29, 0x20
        /*00cd*/ 	.byte	0x25, 0x20, 0x34, 0x29, 0x00
	.type		__unnamed_1,@object
	.size		__unnamed_1,(__unnamed_2 - __unnamed_1)
__unnamed_1:
        /*00d2*/ 	.byte	0x61, 0x75, 0x74, 0x6f, 0x20, 0x63, 0x75, 0x74, 0x65, 0x3a, 0x3a, 0x61, 0x73, 0x5f, 0x70, 0x6f
        /* <DEDUP_REMOVED lines=24> */
        /*0262*/ 	.byte	0x3e, 0x3e, 0x3e, 0x3e, 0x5d, 0x00
	.type		__unnamed_2,@object
	.size		__unnamed_2,(.L_2 - __unnamed_2)
__unnamed_2:
        /* <DEDUP_REMOVED lines=42> */
        /*0508*/ 	.byte	0x3e, 0x3e, 0x5d, 0x00
.L_2:


//--------------------- .nv.shared._ZN7cutlass13device_kernelINS_4gemm6kernel13GemmUniversalIN4cute5tupleIJiiiiEEENS1_10collective13CollectiveMmaINS1_35MainloopSm100TmaUmmaWarpSpecializedILi6ELi2ELi4ENS5_IJNS4_1CILi1EEENSA_ILi2EEESB_EEEEENS5_IJNSA_ILi128EEESF_NSA_ILi64EEEEEENS_6half_tENS5_IJSB_llEEESI_SJ_NS4_8TiledMMAINS4_8MMA_AtomIJNS4_20SM100_MMA_F16BF16_SSISI_SI_fLi128ELi128ELNS4_4UMMA5MajorE1ELSO_1ELNSN_7ScaleInE0ELSP_0EEEEEENS4_6LayoutINS5_IJSB_SB_SB_EEENS5_IJNSA_ILi0EEESU_SU_EEEEENS5_IJNS4_10UnderscoreESX_SX_EEEEENS4_23SM90_TMA_LOAD_MULTICASTENS4_14ComposedLayoutINS4_7SwizzleILi3ELi4ELi3EEENS4_18smem_ptr_flag_bitsILi16EEENSS_INS5_IJSG_NSA_ILi8EEEEEENS5_IJSB_SG_EEEEEEEvNS4_8identityENS4_13SM90_TMA_LOADES1A_vS1B_EENS_8epilogue10collective18CollectiveEpilogueINS1E_23Sm100TmaWarpSpecializedILi4ELi2ELi32ELb1ELb0EEEJSH_NS5_IJNSS_ISF_SB_EENSS_INSA_ILi32EEESB_EEEEESI_NS5_IJlSB_lEEESI_S1N_NS1E_6fusion15FusionCallbacksIS1I_NS1O_17LinearCombinationISI_fSI_fLNS_15FloatRoundStyleE2EEESH_S1M_JEEENS4_5SM1004TMEM4LOAD26SM100_TMEM_LOAD_32dp32b32xES1C_NS11_INS12_ILi2ELi4ELi3EEES15_NSS_INS5_IJS16_S1K_EEENS5_IJS1K_SB_EEEEEEENS4_39AutoVectorizingCopyWithAssumedAlignmentILi128EEENS4_14SM90_TMA_STOREES22_S24_S24_EEEvvEEEEvNT_6ParamsE --------------------------
	.section	.nv.shared._ZN7cutlass13device_kernelINS_4gemm6kernel13GemmUniversalIN4cute5tupleIJiiiiEEENS1_10collective13CollectiveMmaINS1_35MainloopSm100TmaUmmaWarpSpecializedILi6ELi2ELi4ENS5_IJNS4_1CILi1EEENSA_ILi2EEESB_EEEEENS5_IJNSA_ILi128EEESF_NSA_ILi64EEEEEENS_6half_tENS5_IJSB_llEEESI_SJ_NS4_8TiledMMAINS4_8MMA_AtomIJNS4_20SM100_MMA_F16BF16_SSISI_SI_fLi128ELi128ELNS4_4UMMA5MajorE1ELSO_1ELNSN_7ScaleInE0ELSP_0EEEEEENS4_6LayoutINS5_IJSB_SB_SB_EEENS5_IJNSA_ILi0EEESU_SU_EEEEENS5_IJNS4_10UnderscoreESX_SX_EEEEENS4_23SM90_TMA_LOAD_MULTICASTENS4_14ComposedLayoutINS4_7SwizzleILi3ELi4ELi3EEENS4_18smem_ptr_flag_bitsILi16EEENSS_INS5_IJSG_NSA_ILi8EEEEEENS5_IJSB_SG_EEEEEEEvNS4_8identityENS4_13SM90_TMA_LOADES1A_vS1B_EENS_8epilogue10collective18CollectiveEpilogueINS1E_23Sm100TmaWarpSpecializedILi4ELi2ELi32ELb1ELb0EEEJSH_NS5_IJNSS_ISF_SB_EENSS_INSA_ILi32EEESB_EEEEESI_NS5_IJlSB_lEEESI_S1N_NS1E_6fusion15FusionCallbacksIS1I_NS1O_17LinearCombinationISI_fSI_fLNS_15FloatRoundStyleE2EEESH_S1M_JEEENS4_5SM1004TMEM4LOAD26SM100_TMEM_LOAD_32dp32b32xES1C_NS11_INS12_ILi2ELi4ELi3EEES15_NSS_INS5_IJS16_S1K_EEENS5_IJS1K_SB_EEEEEEENS4_39AutoVectorizingCopyWithAssumedAlignmentILi128EEENS4_14SM90_TMA_STOREES22_S24_S24_EEEvvEEEEvNT_6ParamsE,"aw",@nobits
	.sectionflags	@""
	.align	16
	.zero		1024


//--------------------- .nv.shared.reserved.0     --------------------------
	.section	.nv.shared.reserved.0,"aw",@nobits
	.weak		__nv_reservedSMEM_offset_0_alias
	.size		__nv_reservedSMEM_offset_0_alias, 0, 64
	.other		__nv_reservedSMEM_offset_0_alias,@"STO_CUDA_RESERVED_SHARED STV_DEFAULT"
__nv_reservedSMEM_offset_0_alias:
	.zero		0
.nv.shared.reserved.0:
	.zero		64
	.weak		__nv_reservedSMEM_tcgen05_partition
	.type		__nv_reservedSMEM_tcgen05_partition,@object
	.size		__nv_reservedSMEM_tcgen05_partition,(.L_0 - __nv_reservedSMEM_tcgen05_partition)
__nv_reservedSMEM_tcgen05_partition:
	.zero		32
.L_0:


//--------------------- .nv.global                --------------------------
	.section	.nv.global,"aw",@nobits
.nv.global:
	.type		_ZN40_INTERNAL_ef6fe67f_4_k_cu_0710a25a_350874cute1_E,@object
	.size		_ZN40_INTERNAL_ef6fe67f_4_k_cu_0710a25a_350874cute1_E,(_ZN40_INTERNAL_ef6fe67f_4_k_cu_0710a25a_350874cuda3std3__45__cpo6cbeginE - _ZN40_INTERNAL_ef6fe67f_4_k_cu_0710a25a_350874cute1_E)
_ZN40_INTERNAL_ef6fe67f_4_k_cu_0710a25a_350874cute1_E:
	.zero		1
	.type		_ZN40_INTERNAL_ef6fe67f_4_k_cu_0710a25a_350874cuda3std3__45__cpo6cbeginE,@object
	.size		_ZN40_INTERNAL_ef6fe67f_4_k_cu_0710a25a_350874cuda3std3__45__cpo6cbeginE,(_ZN40_INTERNAL_ef6fe67f_4_k_cu_0710a25a_350874cuda3std3__48in_placeE - _ZN40_INTERNAL_ef6fe67f_4_k_cu_0710a25a_350874cuda3std3__45__cpo6cbeginE)
_ZN40_INTERNAL_ef6fe67f_4_k_cu_0710a25a_350874cuda3std3__45__cpo6cbeginE:
	.zero		1
	.type		_ZN40_INTERNAL_ef6fe67f_4_k_cu_0710a25a_350874cuda3std3__48in_placeE,@object
	.size		_ZN40_INTERNAL_ef6fe67f_4_k_cu_0710a25a_350874cuda3std3__48in_placeE,(_ZN40_INTERNAL_ef6fe67f_4_k_cu_0710a25a_350874cuda3std6ranges3__45__cpo9iter_moveE - _ZN40_INTERNAL_ef6fe67f_4_k_cu_0710a25a_350874cuda3std3__48in_placeE)
_ZN40_INTERNAL_ef6fe67f_4_k_cu_0710a25a_350874cuda3std3__48in_placeE:
	.zero		1
	.type		_ZN40_INTERNAL_ef6fe67f_4_k_cu_0710a25a_350874cuda3std6ranges3__45__cpo9iter_moveE,@object
	.size		_ZN40_INTERNAL_ef6fe67f_4_k_cu_0710a25a_350874cuda3std6ranges3__45__cpo9iter_moveE,(_ZN40_INTERNAL_ef6fe67f_4_k_cu_0710a25a_350874cuda3std3__45__cpo5beginE - _ZN40_INTERNAL_ef6fe67f_4_k_cu_0710a25a_350874cuda3std6ranges3__45__cpo9iter_moveE)
_ZN40_INTERNAL_ef6fe67f_4_k_cu_0710a25a_350874cuda3std6ranges3__45__cpo9iter_moveE:
	.zero		1
	.type		_ZN40_INTERNAL_ef6fe67f_4_k_cu_0710a25a_350874cuda3std3__45__cpo5beginE,@object
	.size		_ZN40_INTERNAL_ef6fe67f_4_k_cu_0710a25a_350874cuda3std3__45__cpo5beginE,(_ZN40_INTERNAL_ef6fe67f_4_k_cu_0710a25a_350874cuda3std3__442_GLOBAL__N__ef6fe67f_4_k_cu_0710a25a_350876ignoreE - _ZN40_INTERNAL_ef6fe67f_4_k_cu_0710a25a_350874cuda3std3__45__cpo5beginE)
_ZN40_INTERNAL_ef6fe67f_4_k_cu_0710a25a_350874cuda3std3__45__cpo5beginE:
	.zero		1
	.type		_ZN40_INTERNAL_ef6fe67f_4_k_cu_0710a25a_350874cuda3std3__442_GLOBAL__N__ef6fe67f_4_k_cu_0710a25a_350876ignoreE,@object
	.size		_ZN40_INTERNAL_ef6fe67f_4_k_cu_0710a25a_350874cuda3std3__442_GLOBAL__N__ef6fe67f_4_k_cu_0710a25a_350876ignoreE,(_ZN40_INTERNAL_ef6fe67f_4_k_cu_0710a25a_350874cute7productE - _ZN40_INTERNAL_ef6fe67f_4_k_cu_0710a25a_350874cuda3std3__442_GLOBAL__N__ef6fe67f_4_k_cu_0710a25a_350876ignoreE)
_ZN40_INTERNAL_ef6fe67f_4_k_cu_0710a25a_350874cuda3std3__442_GLOBAL__N__ef6fe67f_4_k_cu_0710a25a_350876ignoreE:
	.zero		1
	.type		_ZN40_INTERNAL_ef6fe67f_4_k_cu_0710a25a_350874cute7productE,@object
	.size		_ZN40_INTERNAL_ef6fe67f_4_k_cu_0710a25a_350874cute7productE,(_ZN40_INTERNAL_ef6fe67f_4_k_cu_0710a25a_350874cuda3std3__45__cpo3endE - _ZN40_INTERNAL_ef6fe67f_4_k_cu_0710a25a_350874cute7productE)
_ZN40_INTERNAL_ef6fe67f_4_k_cu_0710a25a_350874cute7productE:
	.zero		1
	.type		_ZN40_INTERNAL_ef6fe67f_4_k_cu_0710a25a_350874cuda3std3__45__cpo3endE,@object
	.size		_ZN40_INTERNAL_ef6fe67f_4_k_cu_0710a25a_350874cuda3std3__45__cpo3endE,(_ZN40_INTERNAL_ef6fe67f_4_k_cu_0710a25a_350874cuda3std3__419piecewise_constructE - _ZN40_INTERNAL_ef6fe67f_4_k_cu_0710a25a_350874cuda3std3__45__cpo3endE)
_ZN40_INTERNAL_ef6fe67f_4_k_cu_0710a25a_350874cuda3std3__45__cpo3endE:
	.zero		1
	.type		_ZN40_INTERNAL_ef6fe67f_4_k_cu_0710a25a_350874cuda3std3__419piecewise_constructE,@object
	.size		_ZN40_INTERNAL_ef6fe67f_4_k_cu_0710a25a_350874cuda3std3__419piecewise_constructE,(_ZN40_INTERNAL_ef6fe67f_4_k_cu_0710a25a_350874cuda3std3__45__cpo4cendE - _ZN40_INTERNAL_ef6fe67f_4_k_cu_0710a25a_350874cuda3std3__419piecewise_constructE)
_ZN40_INTERNAL_ef6fe67f_4_k_cu_0710a25a_350874cuda3std3__419piecewise_constructE:
	.zero		1
	.type		_ZN40_INTERNAL_ef6fe67f_4_k_cu_0710a25a_350874cuda3std3__45__cpo4cendE,@object
	.size		_ZN40_INTERNAL_ef6fe67f_4_k_cu_0710a25a_350874cuda3std3__45__cpo4cendE,(_ZN40_INTERNAL_ef6fe67f_4_k_cu_0710a25a_350874cuda3std6ranges3__45__cpo4swapE - _ZN40_INTERNAL_ef6fe67f_4_k_cu_0710a25a_350874cuda3std3__45__cpo4cendE)
_ZN40_INTERNAL_ef6fe67f_4_k_cu_0710a25a_350874cuda3std3__45__cpo4cendE:
	.zero		1
	.type		_ZN40_INTERNAL_ef6fe67f_4_k_cu_0710a25a_350874cuda3std6ranges3__45__cpo4swapE,@object
	.size		_ZN40_INTERNAL_ef6fe67f_4_k_cu_0710a25a_350874cuda3std6ranges3__45__cpo4swapE,(.L_10 - _ZN40_INTERNAL_ef6fe67f_4_k_cu_0710a25a_350874cuda3std6ranges3__45__cpo4swapE)
_ZN40_INTERNAL_ef6fe67f_4_k_cu_0710a25a_350874cuda3std6ranges3__45__cpo4swapE:
	.zero		1
.L_10:


//--------------------- .nv.constant0._ZN7cutlass13device_kernelINS_4gemm6kernel13GemmUniversalIN4cute5tupleIJiiiiEEENS1_10collective13CollectiveMmaINS1_35MainloopSm100TmaUmmaWarpSpecializedILi6ELi2ELi4ENS5_IJNS4_1CILi1EEENSA_ILi2EEESB_EEEEENS5_IJNSA_ILi128EEESF_NSA_ILi64EEEEEENS_6half_tENS5_IJSB_llEEESI_SJ_NS4_8TiledMMAINS4_8MMA_AtomIJNS4_20SM100_MMA_F16BF16_SSISI_SI_fLi128ELi128ELNS4_4UMMA5MajorE1ELSO_1ELNSN_7ScaleInE0ELSP_0EEEEEENS4_6LayoutINS5_IJSB_SB_SB_EEENS5_IJNSA_ILi0EEESU_SU_EEEEENS5_IJNS4_10UnderscoreESX_SX_EEEEENS4_23SM90_TMA_LOAD_MULTICASTENS4_14ComposedLayoutINS4_7SwizzleILi3ELi4ELi3EEENS4_18smem_ptr_flag_bitsILi16EEENSS_INS5_IJSG_NSA_ILi8EEEEEENS5_IJSB_SG_EEEEEEEvNS4_8identityENS4_13SM90_TMA_LOADES1A_vS1B_EENS_8epilogue10collective18CollectiveEpilogueINS1E_23Sm100TmaWarpSpecializedILi4ELi2ELi32ELb1ELb0EEEJSH_NS5_IJNSS_ISF_SB_EENSS_INSA_ILi32EEESB_EEEEESI_NS5_IJlSB_lEEESI_S1N_NS1E_6fusion15FusionCallbacksIS1I_NS1O_17LinearCombinationISI_fSI_fLNS_15FloatRoundStyleE2EEESH_S1M_JEEENS4_5SM1004TMEM4LOAD26SM100_TMEM_LOAD_32dp32b32xES1C_NS11_INS12_ILi2ELi4ELi3EEES15_NSS_INS5_IJS16_S1K_EEENS5_IJS1K_SB_EEEEEEENS4_39AutoVectorizingCopyWithAssumedAlignmentILi128EEENS4_14SM90_TMA_STOREES22_S24_S24_EEEvvEEEEvNT_6ParamsE --------------------------
	.section	.nv.constant0._ZN7cutlass13device_kernelINS_4gemm6kernel13GemmUniversalIN4cute5tupleIJiiiiEEENS1_10collective13CollectiveMmaINS1_35MainloopSm100TmaUmmaWarpSpecializedILi6ELi2ELi4ENS5_IJNS4_1CILi1EEENSA_ILi2EEESB_EEEEENS5_IJNSA_ILi128EEESF_NSA_ILi64EEEEEENS_6half_tENS5_IJSB_llEEESI_SJ_NS4_8TiledMMAINS4_8MMA_AtomIJNS4_20SM100_MMA_F16BF16_SSISI_SI_fLi128ELi128ELNS4_4UMMA5MajorE1ELSO_1ELNSN_7ScaleInE0ELSP_0EEEEEENS4_6LayoutINS5_IJSB_SB_SB_EEENS5_IJNSA_ILi0EEESU_SU_EEEEENS5_IJNS4_10UnderscoreESX_SX_EEEEENS4_23SM90_TMA_LOAD_MULTICASTENS4_14ComposedLayoutINS4_7SwizzleILi3ELi4ELi3EEENS4_18smem_ptr_flag_bitsILi16EEENSS_INS5_IJSG_NSA_ILi8EEEEEENS5_IJSB_SG_EEEEEEEvNS4_8identityENS4_13SM90_TMA_LOADES1A_vS1B_EENS_8epilogue10collective18CollectiveEpilogueINS1E_23Sm100TmaWarpSpecializedILi4ELi2ELi32ELb1ELb0EEEJSH_NS5_IJNSS_ISF_SB_EENSS_INSA_ILi32EEESB_EEEEESI_NS5_IJlSB_lEEESI_S1N_NS1E_6fusion15FusionCallbacksIS1I_NS1O_17LinearCombinationISI_fSI_fLNS_15FloatRoundStyleE2EEESH_S1M_JEEENS4_5SM1004TMEM4LOAD26SM100_TMEM_LOAD_32dp32b32xES1C_NS11_INS12_ILi2ELi4ELi3EEES15_NSS_INS5_IJS16_S1K_EEENS5_IJS1K_SB_EEEEEEENS4_39AutoVectorizingCopyWithAssumedAlignmentILi128EEENS4_14SM90_TMA_STOREES22_S24_S24_EEEvvEEEEvNT_6ParamsE,"a",@progbits
	.sectionflags	@""
	.align	4
.nv.constant0._ZN7cutlass13device_kernelINS_4gemm6kernel13GemmUniversalIN4cute5tupleIJiiiiEEENS1_10collective13CollectiveMmaINS1_35MainloopSm100TmaUmmaWarpSpecializedILi6ELi2ELi4ENS5_IJNS4_1CILi1EEENSA_ILi2EEESB_EEEEENS5_IJNSA_ILi128EEESF_NSA_ILi64EEEEEENS_6half_tENS5_IJSB_llEEESI_SJ_NS4_8TiledMMAINS4_8MMA_AtomIJNS4_20SM100_MMA_F16BF16_SSISI_SI_fLi128ELi128ELNS4_4UMMA5MajorE1ELSO_1ELNSN_7ScaleInE0ELSP_0EEEEEENS4_6LayoutINS5_IJSB_SB_SB_EEENS5_IJNSA_ILi0EEESU_SU_EEEEENS5_IJNS4_10UnderscoreESX_SX_EEEEENS4_23SM90_TMA_LOAD_MULTICASTENS4_14ComposedLayoutINS4_7SwizzleILi3ELi4ELi3EEENS4_18smem_ptr_flag_bitsILi16EEENSS_INS5_IJSG_NSA_ILi8EEEEEENS5_IJSB_SG_EEEEEEEvNS4_8identityENS4_13SM90_TMA_LOADES1A_vS1B_EENS_8epilogue10collective18CollectiveEpilogueINS1E_23Sm100TmaWarpSpecializedILi4ELi2ELi32ELb1ELb0EEEJSH_NS5_IJNSS_ISF_SB_EENSS_INSA_ILi32EEESB_EEEEESI_NS5_IJlSB_lEEESI_S1N_NS1E_6fusion15FusionCallbacksIS1I_NS1O_17LinearCombinationISI_fSI_fLNS_15FloatRoundStyleE2EEESH_S1M_JEEENS4_5SM1004TMEM4LOAD26SM100_TMEM_LOAD_32dp32b32xES1C_NS11_INS12_ILi2ELi4ELi3EEES15_NSS_INS5_IJS16_S1K_EEENS5_IJS1K_SB_EEEEEEENS4_39AutoVectorizingCopyWithAssumedAlignmentILi128EEENS4_14SM90_TMA_STOREES22_S24_S24_EEEvvEEEEvNT_6ParamsE:
	.zero		2944


//--------------------- SYMBOLS --------------------------

	.type		.nv.reservedSmem.offset0,@object
	.size		.nv.reservedSmem.offset0,0x4
	.type		.nv.reservedSmem.cap,@object
	.size		.nv.reservedSmem.cap,0x4
	.type		__assertfail,@function
